	.target	sm_100a

	.elftype	@"ET_EXEC"


//--------------------- .note.nv.tkinfo           --------------------------
	.section	.note.nv.tkinfo,"",@"SHT_NOTE"
	.sectionflags	@"SHF_NOTE_NV_TKINFO"
	.tkinfo
        /*0018*/ 	.word	0x00000002
        /*0030*/ 	.string	""
        /*0030*/ 	.string	"ptxas"
        /*0030*/ 	.string	"Cuda compilation tools, release 13.0, V13.0.88"
        /*0030*/ 	.string	"Build cuda_13.0.r13.0/compiler.36424714_0"
        /*0030*/ 	.string	"-arch sm_100a -m 64 "



//--------------------- .note.nv.cuinfo           --------------------------
	.section	.note.nv.cuinfo,"",@"SHT_NOTE"
	.sectionflags	@"SHF_NOTE_NV_CUINFO"
        /*0018*/ 	.short	0x0002
        /*001a*/ 	.short	0x0064
        /*001c*/ 	.short	0x0082
	.zero		2


//--------------------- .nv.info                  --------------------------
	.section	.nv.info,"",@"SHT_CUDA_INFO"
	.align	4


	//----- nvinfo : EIATTR_REGCOUNT
	.align		4
        /*0000*/ 	.byte	0x04, 0x2f
        /*0002*/ 	.short	(.L_12 - .L_11)
	.align		4
.L_11:
        /*0004*/ 	.word	index@(_ZN7cutlass13device_kernelIN5flash11enable_sm90INS1_16FlashAttnFwdSm90INS1_25CollectiveMainloopFwdSm90ILi2EN4cute5tupleIJNS5_1CILi1EEES8_S8_EEENS6_IJNS7_ILi128EEENS7_ILi96EEENS7_ILi64EEEEEELi256ENS_10bfloat16_tEfNS_4arch4Sm90ELb1ELb0ELb1ELb1ELb1ELb1ELb1ELb1ELb0ELb1ELb0ELb0EEENS1_21CollectiveEpilogueFwdINS6_IJSA_NS7_ILi256EEESB_EEES9_SE_SG_Li256ELb1ELb1ELb0ELb0EEENS1_36VarlenDynamicPersistentTileSchedulerILi128ELi96ELi256ELi128ELb0ELb1ELb1ELb1ELb1ELb1EEEEEEEEEvNT_6ParamsE)
        /*0008*/ 	.word	0x00000004


	//----- nvinfo : EIATTR_FRAME_SIZE
	.align		4
.L_12:
        /*000c*/ 	.byte	0x04, 0x11
        /*000e*/ 	.short	(.L_14 - .L_13)
	.align		4
.L_13:
        /*0010*/ 	.word	index@(_ZN7cutlass13device_kernelIN5flash11enable_sm90INS1_16FlashAttnFwdSm90INS1_25CollectiveMainloopFwdSm90ILi2EN4cute5tupleIJNS5_1CILi1EEES8_S8_EEENS6_IJNS7_ILi128EEENS7_ILi96EEENS7_ILi64EEEEEELi256ENS_10bfloat16_tEfNS_4arch4Sm90ELb1ELb0ELb1ELb1ELb1ELb1ELb1ELb1ELb0ELb1ELb0ELb0EEENS1_21CollectiveEpilogueFwdINS6_IJSA_NS7_ILi256EEESB_EEES9_SE_SG_Li256ELb1ELb1ELb0ELb0EEENS1_36VarlenDynamicPersistentTileSchedulerILi128ELi96ELi256ELi128ELb0ELb1ELb1ELb1ELb1ELb1EEEEEEEEEvNT_6ParamsE)
        /*0014*/ 	.word	0x00000000


	//----- nvinfo : EIATTR_REGCOUNT
	.align		4
.L_14:
        /*0018*/ 	.byte	0x04, 0x2f
        /*001a*/ 	.short	(.L_16 - .L_15)
	.align		4
.L_15:
        /*001c*/ 	.word	index@(_ZN7cutlass13device_kernelIN5flash11enable_sm90INS1_16FlashAttnFwdSm90INS1_25CollectiveMainloopFwdSm90ILi2EN4cute5tupleIJNS5_1CILi1EEES8_S8_EEENS6_IJNS7_ILi128EEENS7_ILi96EEENS7_ILi64EEEEEELi256ENS_10bfloat16_tEfNS_4arch4Sm90ELb1ELb0ELb1ELb1ELb1ELb0ELb1ELb1ELb0ELb1ELb0ELb0EEENS1_21CollectiveEpilogueFwdINS6_IJSA_NS7_ILi256EEESB_EEES9_SE_SG_Li256ELb1ELb1ELb0ELb0EEENS1_36VarlenDynamicPersistentTileSchedulerILi128ELi96ELi256ELi128ELb0ELb1ELb1ELb1ELb1ELb1EEEEEEEEEvNT_6ParamsE)
        /*0020*/ 	.word	0x00000004


	//----- nvinfo : EIATTR_FRAME_SIZE
	.align		4
.L_16:
        /*0024*/ 	.byte	0x04, 0x11
        /*0026*/ 	.short	(.L_18 - .L_17)
	.align		4
.L_17:
        /*0028*/ 	.word	index@(_ZN7cutlass13device_kernelIN5flash11enable_sm90INS1_16FlashAttnFwdSm90INS1_25CollectiveMainloopFwdSm90ILi2EN4cute5tupleIJNS5_1CILi1EEES8_S8_EEENS6_IJNS7_ILi128EEENS7_ILi96EEENS7_ILi64EEEEEELi256ENS_10bfloat16_tEfNS_4arch4Sm90ELb1ELb0ELb1ELb1ELb1ELb0ELb1ELb1ELb0ELb1ELb0ELb0EEENS1_21CollectiveEpilogueFwdINS6_IJSA_NS7_ILi256EEESB_EEES9_SE_SG_Li256ELb1ELb1ELb0ELb0EEENS1_36VarlenDynamicPersistentTileSchedulerILi128ELi96ELi256ELi128ELb0ELb1ELb1ELb1ELb1ELb1EEEEEEEEEvNT_6ParamsE)
        /*002c*/ 	.word	0x00000000


	//----- nvinfo : EIATTR_REGCOUNT
	.align		4
.L_18:
        /*0030*/ 	.byte	0x04, 0x2f
        /*0032*/ 	.short	(.L_20 - .L_19)
	.align		4
.L_19:
        /*0034*/ 	.word	index@(_ZN7cutlass13device_kernelIN5flash11enable_sm90INS1_16FlashAttnFwdSm90INS1_25CollectiveMainloopFwdSm90ILi2EN4cute5tupleIJNS5_1CILi1EEES8_S8_EEENS6_IJNS7_ILi128EEENS7_ILi96EEENS7_ILi64EEEEEELi256ENS_10bfloat16_tEfNS_4arch4Sm90ELb1ELb0ELb1ELb1ELb1ELb1ELb0ELb1ELb0ELb1ELb0ELb0EEENS1_21CollectiveEpilogueFwdINS6_IJSA_NS7_ILi256EEESB_EEES9_SE_SG_Li256ELb1ELb1ELb0ELb0EEENS1_36VarlenDynamicPersistentTileSchedulerILi128ELi96ELi256ELi128ELb0ELb1ELb1ELb1ELb1ELb1EEEEEEEEEvNT_6ParamsE)
        /*0038*/ 	.word	0x00000004


	//----- nvinfo : EIATTR_FRAME_SIZE
	.align		4
.L_20:
        /*003c*/ 	.byte	0x04, 0x11
        /*003e*/ 	.short	(.L_22 - .L_21)
	.align		4
.L_21:
        /*0040*/ 	.word	index@(_ZN7cutlass13device_kernelIN5flash11enable_sm90INS1_16FlashAttnFwdSm90INS1_25CollectiveMainloopFwdSm90ILi2EN4cute5tupleIJNS5_1CILi1EEES8_S8_EEENS6_IJNS7_ILi128EEENS7_ILi96EEENS7_ILi64EEEEEELi256ENS_10bfloat16_tEfNS_4arch4Sm90ELb1ELb0ELb1ELb1ELb1ELb1ELb0ELb1ELb0ELb1ELb0ELb0EEENS1_21CollectiveEpilogueFwdINS6_IJSA_NS7_ILi256EEESB_EEES9_SE_SG_Li256ELb1ELb1ELb0ELb0EEENS1_36VarlenDynamicPersistentTileSchedulerILi128ELi96ELi256ELi128ELb0ELb1ELb1ELb1ELb1ELb1EEEEEEEEEvNT_6ParamsE)
        /*0044*/ 	.word	0x00000000


	//----- nvinfo : EIATTR_REGCOUNT
	.align		4
.L_22:
        /*0048*/ 	.byte	0x04, 0x2f
        /*004a*/ 	.short	(.L_24 - .L_23)
	.align		4
.L_23:
        /*004c*/ 	.word	index@(_ZN7cutlass13device_kernelIN5flash11enable_sm90INS1_16FlashAttnFwdSm90INS1_25CollectiveMainloopFwdSm90ILi2EN4cute5tupleIJNS5_1CILi1EEES8_S8_EEENS6_IJNS7_ILi128EEENS7_ILi96EEENS7_ILi64EEEEEELi256ENS_10bfloat16_tEfNS_4arch4Sm90ELb1ELb0ELb1ELb1ELb1ELb0ELb0ELb1ELb0ELb1ELb0ELb0EEENS1_21CollectiveEpilogueFwdINS6_IJSA_NS7_ILi256EEESB_EEES9_SE_SG_Li256ELb1ELb1ELb0ELb0EEENS1_36VarlenDynamicPersistentTileSchedulerILi128ELi96ELi256ELi128ELb0ELb1ELb1ELb1ELb1ELb1EEEEEEEEEvNT_6ParamsE)
        /*0050*/ 	.word	0x00000004


	//----- nvinfo : EIATTR_FRAME_SIZE
	.align		4
.L_24:
        /*0054*/ 	.byte	0x04, 0x11
        /*0056*/ 	.short	(.L_26 - .L_25)
	.align		4
.L_25:
        /*0058*/ 	.word	index@(_ZN7cutlass13device_kernelIN5flash11enable_sm90INS1_16FlashAttnFwdSm90INS1_25CollectiveMainloopFwdSm90ILi2EN4cute5tupleIJNS5_1CILi1EEES8_S8_EEENS6_IJNS7_ILi128EEENS7_ILi96EEENS7_ILi64EEEEEELi256ENS_10bfloat16_tEfNS_4arch4Sm90ELb1ELb0ELb1ELb1ELb1ELb0ELb0ELb1ELb0ELb1ELb0ELb0EEENS1_21CollectiveEpilogueFwdINS6_IJSA_NS7_ILi256EEESB_EEES9_SE_SG_Li256ELb1ELb1ELb0ELb0EEENS1_36VarlenDynamicPersistentTileSchedulerILi128ELi96ELi256ELi128ELb0ELb1ELb1ELb1ELb1ELb1EEEEEEEEEvNT_6ParamsE)
        /*005c*/ 	.word	0x00000000


	//----- nvinfo : EIATTR_REGCOUNT
	.align		4
.L_26:
        /*0060*/ 	.byte	0x04, 0x2f
        /*0062*/ 	.short	(.L_28 - .L_27)
	.align		4
.L_27:
        /*0064*/ 	.word	index@(_ZN7cutlass13device_kernelIN5flash11enable_sm90INS1_16FlashAttnFwdSm90INS1_25CollectiveMainloopFwdSm90ILi2EN4cute5tupleIJNS5_1CILi1EEES8_S8_EEENS6_IJNS7_ILi128EEENS7_ILi96EEENS7_ILi64EEEEEELi256ENS_10bfloat16_tEfNS_4arch4Sm90ELb1ELb0ELb1ELb0ELb1ELb0ELb1ELb1ELb0ELb1ELb0ELb0EEENS1_21CollectiveEpilogueFwdINS6_IJSA_NS7_ILi256EEESB_EEES9_SE_SG_Li256ELb0ELb1ELb0ELb0EEENS1_30DynamicPersistentTileSchedulerILi256ELi128ELb0ELb1ELb1EEEEEEEEEvNT_6ParamsE)
        /*0068*/ 	.word	0x00000004


	//----- nvinfo : EIATTR_FRAME_SIZE
	.align		4
.L_28:
        /*006c*/ 	.byte	0x04, 0x11
        /*006e*/ 	.short	(.L_30 - .L_29)
	.align		4
.L_29:
        /*0070*/ 	.word	index@(_ZN7cutlass13device_kernelIN5flash11enable_sm90INS1_16FlashAttnFwdSm90INS1_25CollectiveMainloopFwdSm90ILi2EN4cute5tupleIJNS5_1CILi1EEES8_S8_EEENS6_IJNS7_ILi128EEENS7_ILi96EEENS7_ILi64EEEEEELi256ENS_10bfloat16_tEfNS_4arch4Sm90ELb1ELb0ELb1ELb0ELb1ELb0ELb1ELb1ELb0ELb1ELb0ELb0EEENS1_21CollectiveEpilogueFwdINS6_IJSA_NS7_ILi256EEESB_EEES9_SE_SG_Li256ELb0ELb1ELb0ELb0EEENS1_30DynamicPersistentTileSchedulerILi256ELi128ELb0ELb1ELb1EEEEEEEEEvNT_6ParamsE)
        /*0074*/ 	.word	0x00000000


	//----- nvinfo : EIATTR_REGCOUNT
	.align		4
.L_30:
        /*0078*/ 	.byte	0x04, 0x2f
        /*007a*/ 	.short	(.L_32 - .L_31)
	.align		4
.L_31:
        /*007c*/ 	.word	index@(_ZN7cutlass13device_kernelIN5flash11enable_sm90INS1_16FlashAttnFwdSm90INS1_25CollectiveMainloopFwdSm90ILi2EN4cute5tupleIJNS5_1CILi1EEES8_S8_EEENS6_IJNS7_ILi128EEENS7_ILi96EEENS7_ILi64EEEEEELi256ENS_10bfloat16_tEfNS_4arch4Sm90ELb1ELb0ELb1ELb0ELb1ELb0ELb0ELb1ELb0ELb1ELb0ELb0EEENS1_21CollectiveEpilogueFwdINS6_IJSA_NS7_ILi256EEESB_EEES9_SE_SG_Li256ELb0ELb1ELb0ELb0EEENS1_30DynamicPersistentTileSchedulerILi256ELi128ELb0ELb1ELb1EEEEEEEEEvNT_6ParamsE)
        /*0080*/ 	.word	0x00000004


	//----- nvinfo : EIATTR_FRAME_SIZE
	.align		4
.L_32:
        /*0084*/ 	.byte	0x04, 0x11
        /*0086*/ 	.short	(.L_34 - .L_33)
	.align		4
.L_33:
        /*0088*/ 	.word	index@(_ZN7cutlass13device_kernelIN5flash11enable_sm90INS1_16FlashAttnFwdSm90INS1_25CollectiveMainloopFwdSm90ILi2EN4cute5tupleIJNS5_1CILi1EEES8_S8_EEENS6_IJNS7_ILi128EEENS7_ILi96EEENS7_ILi64EEEEEELi256ENS_10bfloat16_tEfNS_4arch4Sm90ELb1ELb0ELb1ELb0ELb1ELb0ELb0ELb1ELb0ELb1ELb0ELb0EEENS1_21CollectiveEpilogueFwdINS6_IJSA_NS7_ILi256EEESB_EEES9_SE_SG_Li256ELb0ELb1ELb0ELb0EEENS1_30DynamicPersistentTileSchedulerILi256ELi128ELb0ELb1ELb1EEEEEEEEEvNT_6ParamsE)
        /*008c*/ 	.word	0x00000000


	//----- nvinfo : EIATTR_REGCOUNT
	.align		4
.L_34:
        /*0090*/ 	.byte	0x04, 0x2f
        /*0092*/ 	.short	(.L_36 - .L_35)
	.align		4
.L_35:
        /*0094*/ 	.word	index@(_ZN7cutlass13device_kernelIN5flash11enable_sm90INS1_16FlashAttnFwdSm90INS1_25CollectiveMainloopFwdSm90ILi2EN4cute5tupleIJNS5_1CILi1EEES8_S8_EEENS6_IJNS7_ILi128EEENS7_ILi96EEENS7_ILi64EEEEEELi256ENS_10bfloat16_tEfNS_4arch4Sm90ELb0ELb1ELb1ELb1ELb1ELb1ELb1ELb1ELb0ELb1ELb0ELb0EEENS1_21CollectiveEpilogueFwdINS6_IJSA_NS7_ILi256EEESB_EEES9_SE_SG_Li256ELb1ELb1ELb0ELb0EEENS1_36VarlenDynamicPersistentTileSchedulerILi128ELi96ELi256ELi128ELb0ELb1ELb1ELb1ELb0ELb1EEEEEEEEEvNT_6ParamsE)
        /*0098*/ 	.word	0x00000004


	//----- nvinfo : EIATTR_FRAME_SIZE
	.align		4
.L_36:
        /*009c*/ 	.byte	0x04, 0x11
        /*009e*/ 	.short	(.L_38 - .L_37)
	.align		4
.L_37:
        /*00a0*/ 	.word	index@(_ZN7cutlass13device_kernelIN5flash11enable_sm90INS1_16FlashAttnFwdSm90INS1_25CollectiveMainloopFwdSm90ILi2EN4cute5tupleIJNS5_1CILi1EEES8_S8_EEENS6_IJNS7_ILi128EEENS7_ILi96EEENS7_ILi64EEEEEELi256ENS_10bfloat16_tEfNS_4arch4Sm90ELb0ELb1ELb1ELb1ELb1ELb1ELb1ELb1ELb0ELb1ELb0ELb0EEENS1_21CollectiveEpilogueFwdINS6_IJSA_NS7_ILi256EEESB_EEES9_SE_SG_Li256ELb1ELb1ELb0ELb0EEENS1_36VarlenDynamicPersistentTileSchedulerILi128ELi96ELi256ELi128ELb0ELb1ELb1ELb1ELb0ELb1EEEEEEEEEvNT_6ParamsE)
        /*00a4*/ 	.word	0x00000000


	//----- nvinfo : EIATTR_REGCOUNT
	.align		4
.L_38:
        /*00a8*/ 	.byte	0x04, 0x2f
        /*00aa*/ 	.short	(.L_40 - .L_39)
	.align		4
.L_39:
        /*00ac*/ 	.word	index@(_ZN7cutlass13device_kernelIN5flash11enable_sm90INS1_16FlashAttnFwdSm90INS1_25CollectiveMainloopFwdSm90ILi2EN4cute5tupleIJNS5_1CILi1EEES8_S8_EEENS6_IJNS7_ILi128EEENS7_ILi96EEENS7_ILi64EEEEEELi256ENS_10bfloat16_tEfNS_4arch4Sm90ELb0ELb1ELb1ELb1ELb1ELb0ELb1ELb1ELb0ELb1ELb0ELb0EEENS1_21CollectiveEpilogueFwdINS6_IJSA_NS7_ILi256EEESB_EEES9_SE_SG_Li256ELb1ELb1ELb0ELb0EEENS1_36VarlenDynamicPersistentTileSchedulerILi128ELi96ELi256ELi128ELb0ELb1ELb1ELb1ELb0ELb1EEEEEEEEEvNT_6ParamsE)
        /*00b0*/ 	.word	0x00000004


	//----- nvinfo : EIATTR_FRAME_SIZE
	.align		4
.L_40:
        /*00b4*/ 	.byte	0x04, 0x11
        /*00b6*/ 	.short	(.L_42 - .L_41)
	.align		4
.L_41:
        /*00b8*/ 	.word	index@(_ZN7cutlass13device_kernelIN5flash11enable_sm90INS1_16FlashAttnFwdSm90INS1_25CollectiveMainloopFwdSm90ILi2EN4cute5tupleIJNS5_1CILi1EEES8_S8_EEENS6_IJNS7_ILi128EEENS7_ILi96EEENS7_ILi64EEEEEELi256ENS_10bfloat16_tEfNS_4arch4Sm90ELb0ELb1ELb1ELb1ELb1ELb0ELb1ELb1ELb0ELb1ELb0ELb0EEENS1_21CollectiveEpilogueFwdINS6_IJSA_NS7_ILi256EEESB_EEES9_SE_SG_Li256ELb1ELb1ELb0ELb0EEENS1_36VarlenDynamicPersistentTileSchedulerILi128ELi96ELi256ELi128ELb0ELb1ELb1ELb1ELb0ELb1EEEEEEEEEvNT_6ParamsE)
        /*00bc*/ 	.word	0x00000000


	//----- nvinfo : EIATTR_REGCOUNT
	.align		4
.L_42:
        /*00c0*/ 	.byte	0x04, 0x2f
        /*00c2*/ 	.short	(.L_44 - .L_43)
	.align		4
.L_43:
        /*00c4*/ 	.word	index@(_ZN7cutlass13device_kernelIN5flash11enable_sm90INS1_16FlashAttnFwdSm90INS1_25CollectiveMainloopFwdSm90ILi2EN4cute5tupleIJNS5_1CILi1EEES8_S8_EEENS6_IJNS7_ILi128EEENS7_ILi96EEENS7_ILi64EEEEEELi256ENS_10bfloat16_tEfNS_4arch4Sm90ELb0ELb1ELb1ELb1ELb1ELb1ELb0ELb1ELb0ELb1ELb0ELb0EEENS1_21CollectiveEpilogueFwdINS6_IJSA_NS7_ILi256EEESB_EEES9_SE_SG_Li256ELb1ELb1ELb0ELb0EEENS1_36VarlenDynamicPersistentTileSchedulerILi128ELi96ELi256ELi128ELb0ELb1ELb1ELb1ELb0ELb1EEEEEEEEEvNT_6ParamsE)
        /*00c8*/ 	.word	0x00000004


	//----- nvinfo : EIATTR_FRAME_SIZE
	.align		4
.L_44:
        /*00cc*/ 	.byte	0x04, 0x11
        /*00ce*/ 	.short	(.L_46 - .L_45)
	.align		4
.L_45:
        /*00d0*/ 	.word	index@(_ZN7cutlass13device_kernelIN5flash11enable_sm90INS1_16FlashAttnFwdSm90INS1_25CollectiveMainloopFwdSm90ILi2EN4cute5tupleIJNS5_1CILi1EEES8_S8_EEENS6_IJNS7_ILi128EEENS7_ILi96EEENS7_ILi64EEEEEELi256ENS_10bfloat16_tEfNS_4arch4Sm90ELb0ELb1ELb1ELb1ELb1ELb1ELb0ELb1ELb0ELb1ELb0ELb0EEENS1_21CollectiveEpilogueFwdINS6_IJSA_NS7_ILi256EEESB_EEES9_SE_SG_Li256ELb1ELb1ELb0ELb0EEENS1_36VarlenDynamicPersistentTileSchedulerILi128ELi96ELi256ELi128ELb0ELb1ELb1ELb1ELb0ELb1EEEEEEEEEvNT_6ParamsE)
        /*00d4*/ 	.word	0x00000000


	//----- nvinfo : EIATTR_REGCOUNT
	.align		4
.L_46:
        /*00d8*/ 	.byte	0x04, 0x2f
        /*00da*/ 	.short	(.L_48 - .L_47)
	.align		4
.L_47:
        /*00dc*/ 	.word	index@(_ZN7cutlass13device_kernelIN5flash11enable_sm90INS1_16FlashAttnFwdSm90INS1_25CollectiveMainloopFwdSm90ILi2EN4cute5tupleIJNS5_1CILi1EEES8_S8_EEENS6_IJNS7_ILi128EEENS7_ILi96EEENS7_ILi64EEEEEELi256ENS_10bfloat16_tEfNS_4arch4Sm90ELb0ELb1ELb1ELb1ELb1ELb0ELb0ELb1ELb0ELb1ELb0ELb0EEENS1_21CollectiveEpilogueFwdINS6_IJSA_NS7_ILi256EEESB_EEES9_SE_SG_Li256ELb1ELb1ELb0ELb0EEENS1_36VarlenDynamicPersistentTileSchedulerILi128ELi96ELi256ELi128ELb0ELb1ELb1ELb1ELb0ELb1EEEEEEEEEvNT_6ParamsE)
        /*00e0*/ 	.word	0x00000004


	//----- nvinfo : EIATTR_FRAME_SIZE
	.align		4
.L_48:
        /*00e4*/ 	.byte	0x04, 0x11
        /*00e6*/ 	.short	(.L_50 - .L_49)
	.align		4
.L_49:
        /*00e8*/ 	.word	index@(_ZN7cutlass13device_kernelIN5flash11enable_sm90INS1_16FlashAttnFwdSm90INS1_25CollectiveMainloopFwdSm90ILi2EN4cute5tupleIJNS5_1CILi1EEES8_S8_EEENS6_IJNS7_ILi128EEENS7_ILi96EEENS7_ILi64EEEEEELi256ENS_10bfloat16_tEfNS_4arch4Sm90ELb0ELb1ELb1ELb1ELb1ELb0ELb0ELb1ELb0ELb1ELb0ELb0EEENS1_21CollectiveEpilogueFwdINS6_IJSA_NS7_ILi256EEESB_EEES9_SE_SG_Li256ELb1ELb1ELb0ELb0EEENS1_36VarlenDynamicPersistentTileSchedulerILi128ELi96ELi256ELi128ELb0ELb1ELb1ELb1ELb0ELb1EEEEEEEEEvNT_6ParamsE)
        /*00ec*/ 	.word	0x00000000


	//----- nvinfo : EIATTR_REGCOUNT
	.align		4
.L_50:
        /*00f0*/ 	.byte	0x04, 0x2f
        /*00f2*/ 	.short	(.L_52 - .L_51)
	.align		4
.L_51:
        /*00f4*/ 	.word	index@(_ZN7cutlass13device_kernelIN5flash11enable_sm90INS1_16FlashAttnFwdSm90INS1_25CollectiveMainloopFwdSm90ILi2EN4cute5tupleIJNS5_1CILi1EEES8_S8_EEENS6_IJNS7_ILi128EEENS7_ILi96EEENS7_ILi64EEEEEELi256ENS_10bfloat16_tEfNS_4arch4Sm90ELb0ELb1ELb1ELb0ELb1ELb0ELb1ELb1ELb0ELb1ELb0ELb0EEENS1_21CollectiveEpilogueFwdINS6_IJSA_NS7_ILi256EEESB_EEES9_SE_SG_Li256ELb0ELb1ELb0ELb0EEENS1_30DynamicPersistentTileSchedulerILi256ELi128ELb0ELb1ELb1EEEEEEEEEvNT_6ParamsE)
        /*00f8*/ 	.word	0x00000004


	//----- nvinfo : EIATTR_FRAME_SIZE
	.align		4
.L_52:
        /*00fc*/ 	.byte	0x04, 0x11
        /*00fe*/ 	.short	(.L_54 - .L_53)
	.align		4
.L_53:
        /*0100*/ 	.word	index@(_ZN7cutlass13device_kernelIN5flash11enable_sm90INS1_16FlashAttnFwdSm90INS1_25CollectiveMainloopFwdSm90ILi2EN4cute5tupleIJNS5_1CILi1EEES8_S8_EEENS6_IJNS7_ILi128EEENS7_ILi96EEENS7_ILi64EEEEEELi256ENS_10bfloat16_tEfNS_4arch4Sm90ELb0ELb1ELb1ELb0ELb1ELb0ELb1ELb1ELb0ELb1ELb0ELb0EEENS1_21CollectiveEpilogueFwdINS6_IJSA_NS7_ILi256EEESB_EEES9_SE_SG_Li256ELb0ELb1ELb0ELb0EEENS1_30DynamicPersistentTileSchedulerILi256ELi128ELb0ELb1ELb1EEEEEEEEEvNT_6ParamsE)
        /*0104*/ 	.word	0x00000000


	//----- nvinfo : EIATTR_REGCOUNT
	.align		4
.L_54:
        /*0108*/ 	.byte	0x04, 0x2f
        /*010a*/ 	.short	(.L_56 - .L_55)
	.align		4
.L_55:
        /*010c*/ 	.word	index@(_ZN7cutlass13device_kernelIN5flash11enable_sm90INS1_16FlashAttnFwdSm90INS1_25CollectiveMainloopFwdSm90ILi2EN4cute5tupleIJNS5_1CILi1EEES8_S8_EEENS6_IJNS7_ILi128EEENS7_ILi96EEENS7_ILi64EEEEEELi256ENS_10bfloat16_tEfNS_4arch4Sm90ELb0ELb1ELb1ELb0ELb1ELb0ELb0ELb1ELb0ELb1ELb0ELb0EEENS1_21CollectiveEpilogueFwdINS6_IJSA_NS7_ILi256EEESB_EEES9_SE_SG_Li256ELb0ELb1ELb0ELb0EEENS1_30DynamicPersistentTileSchedulerILi256ELi128ELb0ELb1ELb1EEEEEEEEEvNT_6ParamsE)
        /*0110*/ 	.word	0x00000004


	//----- nvinfo : EIATTR_FRAME_SIZE
	.align		4
.L_56:
        /*0114*/ 	.byte	0x04, 0x11
        /*0116*/ 	.short	(.L_58 - .L_57)
	.align		4
.L_57:
        /*0118*/ 	.word	index@(_ZN7cutlass13device_kernelIN5flash11enable_sm90INS1_16FlashAttnFwdSm90INS1_25CollectiveMainloopFwdSm90ILi2EN4cute5tupleIJNS5_1CILi1EEES8_S8_EEENS6_IJNS7_ILi128EEENS7_ILi96EEENS7_ILi64EEEEEELi256ENS_10bfloat16_tEfNS_4arch4Sm90ELb0ELb1ELb1ELb0ELb1ELb0ELb0ELb1ELb0ELb1ELb0ELb0EEENS1_21CollectiveEpilogueFwdINS6_IJSA_NS7_ILi256EEESB_EEES9_SE_SG_Li256ELb0ELb1ELb0ELb0EEENS1_30DynamicPersistentTileSchedulerILi256ELi128ELb0ELb1ELb1EEEEEEEEEvNT_6ParamsE)
        /*011c*/ 	.word	0x00000000


	//----- nvinfo : EIATTR_REGCOUNT
	.align		4
.L_58:
        /*0120*/ 	.byte	0x04, 0x2f
        /*0122*/ 	.short	(.L_60 - .L_59)
	.align		4
.L_59:
        /*0124*/ 	.word	index@(_ZN7cutlass13device_kernelIN5flash11enable_sm90INS1_16FlashAttnFwdSm90INS1_25CollectiveMainloopFwdSm90ILi2EN4cute5tupleIJNS5_1CILi1EEES8_S8_EEENS6_IJNS7_ILi128EEENS7_ILi96EEENS7_ILi64EEEEEELi256ENS_10bfloat16_tEfNS_4arch4Sm90ELb0ELb0ELb1ELb1ELb1ELb1ELb1ELb1ELb0ELb1ELb0ELb0EEENS1_21CollectiveEpilogueFwdINS6_IJSA_NS7_ILi256EEESB_EEES9_SE_SG_Li256ELb1ELb1ELb0ELb0EEENS1_36VarlenDynamicPersistentTileSchedulerILi128ELi96ELi256ELi128ELb0ELb1ELb1ELb0ELb1ELb1EEEEEEEEEvNT_6ParamsE)
        /*0128*/ 	.word	0x00000004


	//----- nvinfo : EIATTR_FRAME_SIZE
	.align		4
.L_60:
        /*012c*/ 	.byte	0x04, 0x11
        /*012e*/ 	.short	(.L_62 - .L_61)
	.align		4
.L_61:
        /*0130*/ 	.word	index@(_ZN7cutlass13device_kernelIN5flash11enable_sm90INS1_16FlashAttnFwdSm90INS1_25CollectiveMainloopFwdSm90ILi2EN4cute5tupleIJNS5_1CILi1EEES8_S8_EEENS6_IJNS7_ILi128EEENS7_ILi96EEENS7_ILi64EEEEEELi256ENS_10bfloat16_tEfNS_4arch4Sm90ELb0ELb0ELb1ELb1ELb1ELb1ELb1ELb1ELb0ELb1ELb0ELb0EEENS1_21CollectiveEpilogueFwdINS6_IJSA_NS7_ILi256EEESB_EEES9_SE_SG_Li256ELb1ELb1ELb0ELb0EEENS1_36VarlenDynamicPersistentTileSchedulerILi128ELi96ELi256ELi128ELb0ELb1ELb1ELb0ELb1ELb1EEEEEEEEEvNT_6ParamsE)
        /*0134*/ 	.word	0x00000000


	//----- nvinfo : EIATTR_REGCOUNT
	.align		4
.L_62:
        /*0138*/ 	.byte	0x04, 0x2f
        /*013a*/ 	.short	(.L_64 - .L_63)
	.align		4
.L_63:
        /*013c*/ 	.word	index@(_ZN7cutlass13device_kernelIN5flash11enable_sm90INS1_16FlashAttnFwdSm90INS1_25CollectiveMainloopFwdSm90ILi2EN4cute5tupleIJNS5_1CILi1EEES8_S8_EEENS6_IJNS7_ILi128EEENS7_ILi96EEENS7_ILi64EEEEEELi256ENS_10bfloat16_tEfNS_4arch4Sm90ELb0ELb0ELb1ELb1ELb1ELb0ELb1ELb1ELb0ELb1ELb0ELb0EEENS1_21CollectiveEpilogueFwdINS6_IJSA_NS7_ILi256EEESB_EEES9_SE_SG_Li256ELb1ELb1ELb0ELb0EEENS1_36VarlenDynamicPersistentTileSchedulerILi128ELi96ELi256ELi128ELb0ELb1ELb1ELb0ELb1ELb1EEEEEEEEEvNT_6ParamsE)
        /*0140*/ 	.word	0x00000004


	//----- nvinfo : EIATTR_FRAME_SIZE
	.align		4
.L_64:
        /*0144*/ 	.byte	0x04, 0x11
        /*0146*/ 	.short	(.L_66 - .L_65)
	.align		4
.L_65:
        /*0148*/ 	.word	index@(_ZN7cutlass13device_kernelIN5flash11enable_sm90INS1_16FlashAttnFwdSm90INS1_25CollectiveMainloopFwdSm90ILi2EN4cute5tupleIJNS5_1CILi1EEES8_S8_EEENS6_IJNS7_ILi128EEENS7_ILi96EEENS7_ILi64EEEEEELi256ENS_10bfloat16_tEfNS_4arch4Sm90ELb0ELb0ELb1ELb1ELb1ELb0ELb1ELb1ELb0ELb1ELb0ELb0EEENS1_21CollectiveEpilogueFwdINS6_IJSA_NS7_ILi256EEESB_EEES9_SE_SG_Li256ELb1ELb1ELb0ELb0EEENS1_36VarlenDynamicPersistentTileSchedulerILi128ELi96ELi256ELi128ELb0ELb1ELb1ELb0ELb1ELb1EEEEEEEEEvNT_6ParamsE)
        /*014c*/ 	.word	0x00000000


	//----- nvinfo : EIATTR_REGCOUNT
	.align		4
.L_66:
        /*0150*/ 	.byte	0x04, 0x2f
        /*0152*/ 	.short	(.L_68 - .L_67)
	.align		4
.L_67:
        /*0154*/ 	.word	index@(_ZN7cutlass13device_kernelIN5flash11enable_sm90INS1_16FlashAttnFwdSm90INS1_25CollectiveMainloopFwdSm90ILi2EN4cute5tupleIJNS5_1CILi1EEES8_S8_EEENS6_IJNS7_ILi128EEENS7_ILi96EEENS7_ILi64EEEEEELi256ENS_10bfloat16_tEfNS_4arch4Sm90ELb0ELb0ELb1ELb1ELb1ELb1ELb0ELb1ELb0ELb1ELb0ELb0EEENS1_21CollectiveEpilogueFwdINS6_IJSA_NS7_ILi256EEESB_EEES9_SE_SG_Li256ELb1ELb1ELb0ELb0EEENS1_36VarlenDynamicPersistentTileSchedulerILi128ELi96ELi256ELi128ELb0ELb1ELb1ELb0ELb1ELb1EEEEEEEEEvNT_6ParamsE)
        /*0158*/ 	.word	0x00000004


	//----- nvinfo : EIATTR_FRAME_SIZE
	.align		4
.L_68:
        /*015c*/ 	.byte	0x04, 0x11
        /*015e*/ 	.short	(.L_70 - .L_69)
	.align		4
.L_69:
        /*0160*/ 	.word	index@(_ZN7cutlass13device_kernelIN5flash11enable_sm90INS1_16FlashAttnFwdSm90INS1_25CollectiveMainloopFwdSm90ILi2EN4cute5tupleIJNS5_1CILi1EEES8_S8_EEENS6_IJNS7_ILi128EEENS7_ILi96EEENS7_ILi64EEEEEELi256ENS_10bfloat16_tEfNS_4arch4Sm90ELb0ELb0ELb1ELb1ELb1ELb1ELb0ELb1ELb0ELb1ELb0ELb0EEENS1_21CollectiveEpilogueFwdINS6_IJSA_NS7_ILi256EEESB_EEES9_SE_SG_Li256ELb1ELb1ELb0ELb0EEENS1_36VarlenDynamicPersistentTileSchedulerILi128ELi96ELi256ELi128ELb0ELb1ELb1ELb0ELb1ELb1EEEEEEEEEvNT_6ParamsE)
        /*0164*/ 	.word	0x00000000


	//----- nvinfo : EIATTR_REGCOUNT
	.align		4
.L_70:
        /*0168*/ 	.byte	0x04, 0x2f
        /*016a*/ 	.short	(.L_72 - .L_71)
	.align		4
.L_71:
        /*016c*/ 	.word	index@(_ZN7cutlass13device_kernelIN5flash11enable_sm90INS1_16FlashAttnFwdSm90INS1_25CollectiveMainloopFwdSm90ILi2EN4cute5tupleIJNS5_1CILi1EEES8_S8_EEENS6_IJNS7_ILi128EEENS7_ILi96EEENS7_ILi64EEEEEELi256ENS_10bfloat16_tEfNS_4arch4Sm90ELb0ELb0ELb1ELb1ELb1ELb0ELb0ELb1ELb0ELb1ELb0ELb0EEENS1_21CollectiveEpilogueFwdINS6_IJSA_NS7_ILi256EEESB_EEES9_SE_SG_Li256ELb1ELb1ELb0ELb0EEENS1_36VarlenDynamicPersistentTileSchedulerILi128ELi96ELi256ELi128ELb0ELb1ELb1ELb0ELb1ELb1EEEEEEEEEvNT_6ParamsE)
        /*0170*/ 	.word	0x00000004


	//----- nvinfo : EIATTR_FRAME_SIZE
	.align		4
.L_72:
        /*0174*/ 	.byte	0x04, 0x11
        /*0176*/ 	.short	(.L_74 - .L_73)
	.align		4
.L_73:
        /*0178*/ 	.word	index@(_ZN7cutlass13device_kernelIN5flash11enable_sm90INS1_16FlashAttnFwdSm90INS1_25CollectiveMainloopFwdSm90ILi2EN4cute5tupleIJNS5_1CILi1EEES8_S8_EEENS6_IJNS7_ILi128EEENS7_ILi96EEENS7_ILi64EEEEEELi256ENS_10bfloat16_tEfNS_4arch4Sm90ELb0ELb0ELb1ELb1ELb1ELb0ELb0ELb1ELb0ELb1ELb0ELb0EEENS1_21CollectiveEpilogueFwdINS6_IJSA_NS7_ILi256EEESB_EEES9_SE_SG_Li256ELb1ELb1ELb0ELb0EEENS1_36VarlenDynamicPersistentTileSchedulerILi128ELi96ELi256ELi128ELb0ELb1ELb1ELb0ELb1ELb1EEEEEEEEEvNT_6ParamsE)
        /*017c*/ 	.word	0x00000000


	//----- nvinfo : EIATTR_REGCOUNT
	.align		4
.L_74:
        /*0180*/ 	.byte	0x04, 0x2f
        /*0182*/ 	.short	(.L_76 - .L_75)
	.align		4
.L_75:
        /*0184*/ 	.word	index@(_ZN7cutlass13device_kernelIN5flash11enable_sm90INS1_16FlashAttnFwdSm90INS1_25CollectiveMainloopFwdSm90ILi2EN4cute5tupleIJNS5_1CILi1EEES8_S8_EEENS6_IJNS7_ILi128EEENS7_ILi96EEENS7_ILi64EEEEEELi256ENS_10bfloat16_tEfNS_4arch4Sm90ELb0ELb0ELb1ELb0ELb1ELb0ELb1ELb1ELb0ELb1ELb0ELb0EEENS1_21CollectiveEpilogueFwdINS6_IJSA_NS7_ILi256EEESB_EEES9_SE_SG_Li256ELb0ELb1ELb0ELb0EEENS1_29StaticPersistentTileSchedulerILb0EEEEEEEEEvNT_6ParamsE)
        /*0188*/ 	.word	0x00000004


	//----- nvinfo : EIATTR_FRAME_SIZE
	.align		4
.L_76:
        /*018c*/ 	.byte	0x04, 0x11
        /*018e*/ 	.short	(.L_78 - .L_77)
	.align		4
.L_77:
        /*0190*/ 	.word	index@(_ZN7cutlass13device_kernelIN5flash11enable_sm90INS1_16FlashAttnFwdSm90INS1_25CollectiveMainloopFwdSm90ILi2EN4cute5tupleIJNS5_1CILi1EEES8_S8_EEENS6_IJNS7_ILi128EEENS7_ILi96EEENS7_ILi64EEEEEELi256ENS_10bfloat16_tEfNS_4arch4Sm90ELb0ELb0ELb1ELb0ELb1ELb0ELb1ELb1ELb0ELb1ELb0ELb0EEENS1_21CollectiveEpilogueFwdINS6_IJSA_NS7_ILi256EEESB_EEES9_SE_SG_Li256ELb0ELb1ELb0ELb0EEENS1_29StaticPersistentTileSchedulerILb0EEEEEEEEEvNT_6ParamsE)
        /*0194*/ 	.word	0x00000000


	//----- nvinfo : EIATTR_REGCOUNT
	.align		4
.L_78:
        /*0198*/ 	.byte	0x04, 0x2f
        /*019a*/ 	.short	(.L_80 - .L_79)
	.align		4
.L_79:
        /*019c*/ 	.word	index@(_ZN7cutlass13device_kernelIN5flash11enable_sm90INS1_16FlashAttnFwdSm90INS1_25CollectiveMainloopFwdSm90ILi2EN4cute5tupleIJNS5_1CILi1EEES8_S8_EEENS6_IJNS7_ILi128EEENS7_ILi96EEENS7_ILi64EEEEEELi256ENS_10bfloat16_tEfNS_4arch4Sm90ELb0ELb0ELb1ELb0ELb1ELb0ELb0ELb1ELb0ELb1ELb0ELb0EEENS1_21CollectiveEpilogueFwdINS6_IJSA_NS7_ILi256EEESB_EEES9_SE_SG_Li256ELb0ELb1ELb0ELb0EEENS1_29StaticPersistentTileSchedulerILb0EEEEEEEEEvNT_6ParamsE)
        /*01a0*/ 	.word	0x00000004


	//----- nvinfo : EIATTR_FRAME_SIZE
	.align		4
.L_80:
        /*01a4*/ 	.byte	0x04, 0x11
        /*01a6*/ 	.short	(.L_82 - .L_81)
	.align		4
.L_81:
        /*01a8*/ 	.word	index@(_ZN7cutlass13device_kernelIN5flash11enable_sm90INS1_16FlashAttnFwdSm90INS1_25CollectiveMainloopFwdSm90ILi2EN4cute5tupleIJNS5_1CILi1EEES8_S8_EEENS6_IJNS7_ILi128EEENS7_ILi96EEENS7_ILi64EEEEEELi256ENS_10bfloat16_tEfNS_4arch4Sm90ELb0ELb0ELb1ELb0ELb1ELb0ELb0ELb1ELb0ELb1ELb0ELb0EEENS1_21CollectiveEpilogueFwdINS6_IJSA_NS7_ILi256EEESB_EEES9_SE_SG_Li256ELb0ELb1ELb0ELb0EEENS1_29StaticPersistentTileSchedulerILb0EEEEEEEEEvNT_6ParamsE)
        /*01ac*/ 	.word	0x00000000


	//----- nvinfo : EIATTR_MIN_STACK_SIZE
	.align		4
.L_82:
        /*01b0*/ 	.byte	0x04, 0x12
        /*01b2*/ 	.short	(.L_84 - .L_83)
	.align		4
.L_83:
        /*01b4*/ 	.word	index@(_ZN7cutlass13device_kernelIN5flash11enable_sm90INS1_16FlashAttnFwdSm90INS1_25CollectiveMainloopFwdSm90ILi2EN4cute5tupleIJNS5_1CILi1EEES8_S8_EEENS6_IJNS7_ILi128EEENS7_ILi96EEENS7_ILi64EEEEEELi256ENS_10bfloat16_tEfNS_4arch4Sm90ELb0ELb0ELb1ELb0ELb1ELb0ELb0ELb1ELb0ELb1ELb0ELb0EEENS1_21CollectiveEpilogueFwdINS6_IJSA_NS7_ILi256EEESB_EEES9_SE_SG_Li256ELb0ELb1ELb0ELb0EEENS1_29StaticPersistentTileSchedulerILb0EEEEEEEEEvNT_6ParamsE)
        /*01b8*/ 	.word	0x00000000


	//----- nvinfo : EIATTR_MIN_STACK_SIZE
	.align		4
.L_84:
        /*01bc*/ 	.byte	0x04, 0x12
        /*01be*/ 	.short	(.L_86 - .L_85)
	.align		4
.L_85:
        /*01c0*/ 	.word	index@(_ZN7cutlass13device_kernelIN5flash11enable_sm90INS1_16FlashAttnFwdSm90INS1_25CollectiveMainloopFwdSm90ILi2EN4cute5tupleIJNS5_1CILi1EEES8_S8_EEENS6_IJNS7_ILi128EEENS7_ILi96EEENS7_ILi64EEEEEELi256ENS_10bfloat16_tEfNS_4arch4Sm90ELb0ELb0ELb1ELb0ELb1ELb0ELb1ELb1ELb0ELb1ELb0ELb0EEENS1_21CollectiveEpilogueFwdINS6_IJSA_NS7_ILi256EEESB_EEES9_SE_SG_Li256ELb0ELb1ELb0ELb0EEENS1_29StaticPersistentTileSchedulerILb0EEEEEEEEEvNT_6ParamsE)
        /*01c4*/ 	.word	0x00000000


	//----- nvinfo : EIATTR_MIN_STACK_SIZE
	.align		4
.L_86:
        /*01c8*/ 	.byte	0x04, 0x12
        /*01ca*/ 	.short	(.L_88 - .L_87)
	.align		4
.L_87:
        /*01cc*/ 	.word	index@(_ZN7cutlass13device_kernelIN5flash11enable_sm90INS1_16FlashAttnFwdSm90INS1_25CollectiveMainloopFwdSm90ILi2EN4cute5tupleIJNS5_1CILi1EEES8_S8_EEENS6_IJNS7_ILi128EEENS7_ILi96EEENS7_ILi64EEEEEELi256ENS_10bfloat16_tEfNS_4arch4Sm90ELb0ELb0ELb1ELb1ELb1ELb0ELb0ELb1ELb0ELb1ELb0ELb0EEENS1_21CollectiveEpilogueFwdINS6_IJSA_NS7_ILi256EEESB_EEES9_SE_SG_Li256ELb1ELb1ELb0ELb0EEENS1_36VarlenDynamicPersistentTileSchedulerILi128ELi96ELi256ELi128ELb0ELb1ELb1ELb0ELb1ELb1EEEEEEEEEvNT_6ParamsE)
        /*01d0*/ 	.word	0x00000000


	//----- nvinfo : EIATTR_MIN_STACK_SIZE
	.align		4
.L_88:
        /*01d4*/ 	.byte	0x04, 0x12
        /*01d6*/ 	.short	(.L_90 - .L_89)
	.align		4
.L_89:
        /*01d8*/ 	.word	index@(_ZN7cutlass13device_kernelIN5flash11enable_sm90INS1_16FlashAttnFwdSm90INS1_25CollectiveMainloopFwdSm90ILi2EN4cute5tupleIJNS5_1CILi1EEES8_S8_EEENS6_IJNS7_ILi128EEENS7_ILi96EEENS7_ILi64EEEEEELi256ENS_10bfloat16_tEfNS_4arch4Sm90ELb0ELb0ELb1ELb1ELb1ELb1ELb0ELb1ELb0ELb1ELb0ELb0EEENS1_21CollectiveEpilogueFwdINS6_IJSA_NS7_ILi256EEESB_EEES9_SE_SG_Li256ELb1ELb1ELb0ELb0EEENS1_36VarlenDynamicPersistentTileSchedulerILi128ELi96ELi256ELi128ELb0ELb1ELb1ELb0ELb1ELb1EEEEEEEEEvNT_6ParamsE)
        /*01dc*/ 	.word	0x00000000


	//----- nvinfo : EIATTR_MIN_STACK_SIZE
	.align		4
.L_90:
        /*01e0*/ 	.byte	0x04, 0x12
        /*01e2*/ 	.short	(.L_92 - .L_91)
	.align		4
.L_91:
        /*01e4*/ 	.word	index@(_ZN7cutlass13device_kernelIN5flash11enable_sm90INS1_16FlashAttnFwdSm90INS1_25CollectiveMainloopFwdSm90ILi2EN4cute5tupleIJNS5_1CILi1EEES8_S8_EEENS6_IJNS7_ILi128EEENS7_ILi96EEENS7_ILi64EEEEEELi256ENS_10bfloat16_tEfNS_4arch4Sm90ELb0ELb0ELb1ELb1ELb1ELb0ELb1ELb1ELb0ELb1ELb0ELb0EEENS1_21CollectiveEpilogueFwdINS6_IJSA_NS7_ILi256EEESB_EEES9_SE_SG_Li256ELb1ELb1ELb0ELb0EEENS1_36VarlenDynamicPersistentTileSchedulerILi128ELi96ELi256ELi128ELb0ELb1ELb1ELb0ELb1ELb1EEEEEEEEEvNT_6ParamsE)
        /*01e8*/ 	.word	0x00000000


	//----- nvinfo : EIATTR_MIN_STACK_SIZE
	.align		4
.L_92:
        /*01ec*/ 	.byte	0x04, 0x12
        /*01ee*/ 	.short	(.L_94 - .L_93)
	.align		4
.L_93:
        /*01f0*/ 	.word	index@(_ZN7cutlass13device_kernelIN5flash11enable_sm90INS1_16FlashAttnFwdSm90INS1_25CollectiveMainloopFwdSm90ILi2EN4cute5tupleIJNS5_1CILi1EEES8_S8_EEENS6_IJNS7_ILi128EEENS7_ILi96EEENS7_ILi64EEEEEELi256ENS_10bfloat16_tEfNS_4arch4Sm90ELb0ELb0ELb1ELb1ELb1ELb1ELb1ELb1ELb0ELb1ELb0ELb0EEENS1_21CollectiveEpilogueFwdINS6_IJSA_NS7_ILi256EEESB_EEES9_SE_SG_Li256ELb1ELb1ELb0ELb0EEENS1_36VarlenDynamicPersistentTileSchedulerILi128ELi96ELi256ELi128ELb0ELb1ELb1ELb0ELb1ELb1EEEEEEEEEvNT_6ParamsE)
        /*01f4*/ 	.word	0x00000000


	//----- nvinfo : EIATTR_MIN_STACK_SIZE
	.align		4
.L_94:
        /*01f8*/ 	.byte	0x04, 0x12
        /*01fa*/ 	.short	(.L_96 - .L_95)
	.align		4
.L_95:
        /*01fc*/ 	.word	index@(_ZN7cutlass13device_kernelIN5flash11enable_sm90INS1_16FlashAttnFwdSm90INS1_25CollectiveMainloopFwdSm90ILi2EN4cute5tupleIJNS5_1CILi1EEES8_S8_EEENS6_IJNS7_ILi128EEENS7_ILi96EEENS7_ILi64EEEEEELi256ENS_10bfloat16_tEfNS_4arch4Sm90ELb0ELb1ELb1ELb0ELb1ELb0ELb0ELb1ELb0ELb1ELb0ELb0EEENS1_21CollectiveEpilogueFwdINS6_IJSA_NS7_ILi256EEESB_EEES9_SE_SG_Li256ELb0ELb1ELb0ELb0EEENS1_30DynamicPersistentTileSchedulerILi256ELi128ELb0ELb1ELb1EEEEEEEEEvNT_6ParamsE)
        /*0200*/ 	.word	0x00000000


	//----- nvinfo : EIATTR_MIN_STACK_SIZE
	.align		4
.L_96:
        /*0204*/ 	.byte	0x04, 0x12
        /*0206*/ 	.short	(.L_98 - .L_97)
	.align		4
.L_97:
        /*0208*/ 	.word	index@(_ZN7cutlass13device_kernelIN5flash11enable_sm90INS1_16FlashAttnFwdSm90INS1_25CollectiveMainloopFwdSm90ILi2EN4cute5tupleIJNS5_1CILi1EEES8_S8_EEENS6_IJNS7_ILi128EEENS7_ILi96EEENS7_ILi64EEEEEELi256ENS_10bfloat16_tEfNS_4arch4Sm90ELb0ELb1ELb1ELb0ELb1ELb0ELb1ELb1ELb0ELb1ELb0ELb0EEENS1_21CollectiveEpilogueFwdINS6_IJSA_NS7_ILi256EEESB_EEES9_SE_SG_Li256ELb0ELb1ELb0ELb0EEENS1_30DynamicPersistentTileSchedulerILi256ELi128ELb0ELb1ELb1EEEEEEEEEvNT_6ParamsE)
        /*020c*/ 	.word	0x00000000


	//----- nvinfo : EIATTR_MIN_STACK_SIZE
	.align		4
.L_98:
        /*0210*/ 	.byte	0x04, 0x12
        /*0212*/ 	.short	(.L_100 - .L_99)
	.align		4
.L_99:
        /*0214*/ 	.word	index@(_ZN7cutlass13device_kernelIN5flash11enable_sm90INS1_16FlashAttnFwdSm90INS1_25CollectiveMainloopFwdSm90ILi2EN4cute5tupleIJNS5_1CILi1EEES8_S8_EEENS6_IJNS7_ILi128EEENS7_ILi96EEENS7_ILi64EEEEEELi256ENS_10bfloat16_tEfNS_4arch4Sm90ELb0ELb1ELb1ELb1ELb1ELb0ELb0ELb1ELb0ELb1ELb0ELb0EEENS1_21CollectiveEpilogueFwdINS6_IJSA_NS7_ILi256EEESB_EEES9_SE_SG_Li256ELb1ELb1ELb0ELb0EEENS1_36VarlenDynamicPersistentTileSchedulerILi128ELi96ELi256ELi128ELb0ELb1ELb1ELb1ELb0ELb1EEEEEEEEEvNT_6ParamsE)
        /*0218*/ 	.word	0x00000000


	//----- nvinfo : EIATTR_MIN_STACK_SIZE
	.align		4
.L_100:
        /*021c*/ 	.byte	0x04, 0x12
        /*021e*/ 	.short	(.L_102 - .L_101)
	.align		4
.L_101:
        /*0220*/ 	.word	index@(_ZN7cutlass13device_kernelIN5flash11enable_sm90INS1_16FlashAttnFwdSm90INS1_25CollectiveMainloopFwdSm90ILi2EN4cute5tupleIJNS5_1CILi1EEES8_S8_EEENS6_IJNS7_ILi128EEENS7_ILi96EEENS7_ILi64EEEEEELi256ENS_10bfloat16_tEfNS_4arch4Sm90ELb0ELb1ELb1ELb1ELb1ELb1ELb0ELb1ELb0ELb1ELb0ELb0EEENS1_21CollectiveEpilogueFwdINS6_IJSA_NS7_ILi256EEESB_EEES9_SE_SG_Li256ELb1ELb1ELb0ELb0EEENS1_36VarlenDynamicPersistentTileSchedulerILi128ELi96ELi256ELi128ELb0ELb1ELb1ELb1ELb0ELb1EEEEEEEEEvNT_6ParamsE)
        /*0224*/ 	.word	0x00000000


	//----- nvinfo : EIATTR_MIN_STACK_SIZE
	.align		4
.L_102:
        /*0228*/ 	.byte	0x04, 0x12
        /*022a*/ 	.short	(.L_104 - .L_103)
	.align		4
.L_103:
        /*022c*/ 	.word	index@(_ZN7cutlass13device_kernelIN5flash11enable_sm90INS1_16FlashAttnFwdSm90INS1_25CollectiveMainloopFwdSm90ILi2EN4cute5tupleIJNS5_1CILi1EEES8_S8_EEENS6_IJNS7_ILi128EEENS7_ILi96EEENS7_ILi64EEEEEELi256ENS_10bfloat16_tEfNS_4arch4Sm90ELb0ELb1ELb1ELb1ELb1ELb0ELb1ELb1ELb0ELb1ELb0ELb0EEENS1_21CollectiveEpilogueFwdINS6_IJSA_NS7_ILi256EEESB_EEES9_SE_SG_Li256ELb1ELb1ELb0ELb0EEENS1_36VarlenDynamicPersistentTileSchedulerILi128ELi96ELi256ELi128ELb0ELb1ELb1ELb1ELb0ELb1EEEEEEEEEvNT_6ParamsE)
        /*0230*/ 	.word	0x00000000


	//----- nvinfo : EIATTR_MIN_STACK_SIZE
	.align		4
.L_104:
        /*0234*/ 	.byte	0x04, 0x12
        /*0236*/ 	.short	(.L_106 - .L_105)
	.align		4
.L_105:
        /*0238*/ 	.word	index@(_ZN7cutlass13device_kernelIN5flash11enable_sm90INS1_16FlashAttnFwdSm90INS1_25CollectiveMainloopFwdSm90ILi2EN4cute5tupleIJNS5_1CILi1EEES8_S8_EEENS6_IJNS7_ILi128EEENS7_ILi96EEENS7_ILi64EEEEEELi256ENS_10bfloat16_tEfNS_4arch4Sm90ELb0ELb1ELb1ELb1ELb1ELb1ELb1ELb1ELb0ELb1ELb0ELb0EEENS1_21CollectiveEpilogueFwdINS6_IJSA_NS7_ILi256EEESB_EEES9_SE_SG_Li256ELb1ELb1ELb0ELb0EEENS1_36VarlenDynamicPersistentTileSchedulerILi128ELi96ELi256ELi128ELb0ELb1ELb1ELb1ELb0ELb1EEEEEEEEEvNT_6ParamsE)
        /*023c*/ 	.word	0x00000000


	//----- nvinfo : EIATTR_MIN_STACK_SIZE
	.align		4
.L_106:
        /*0240*/ 	.byte	0x04, 0x12
        /*0242*/ 	.short	(.L_108 - .L_107)
	.align		4
.L_107:
        /*0244*/ 	.word	index@(_ZN7cutlass13device_kernelIN5flash11enable_sm90INS1_16FlashAttnFwdSm90INS1_25CollectiveMainloopFwdSm90ILi2EN4cute5tupleIJNS5_1CILi1EEES8_S8_EEENS6_IJNS7_ILi128EEENS7_ILi96EEENS7_ILi64EEEEEELi256ENS_10bfloat16_tEfNS_4arch4Sm90ELb1ELb0ELb1ELb0ELb1ELb0ELb0ELb1ELb0ELb1ELb0ELb0EEENS1_21CollectiveEpilogueFwdINS6_IJSA_NS7_ILi256EEESB_EEES9_SE_SG_Li256ELb0ELb1ELb0ELb0EEENS1_30DynamicPersistentTileSchedulerILi256ELi128ELb0ELb1ELb1EEEEEEEEEvNT_6ParamsE)
        /*0248*/ 	.word	0x00000000


	//----- nvinfo : EIATTR_MIN_STACK_SIZE
	.align		4
.L_108:
        /*024c*/ 	.byte	0x04, 0x12
        /*024e*/ 	.short	(.L_110 - .L_109)
	.align		4
.L_109:
        /*0250*/ 	.word	index@(_ZN7cutlass13device_kernelIN5flash11enable_sm90INS1_16FlashAttnFwdSm90INS1_25CollectiveMainloopFwdSm90ILi2EN4cute5tupleIJNS5_1CILi1EEES8_S8_EEENS6_IJNS7_ILi128EEENS7_ILi96EEENS7_ILi64EEEEEELi256ENS_10bfloat16_tEfNS_4arch4Sm90ELb1ELb0ELb1ELb0ELb1ELb0ELb1ELb1ELb0ELb1ELb0ELb0EEENS1_21CollectiveEpilogueFwdINS6_IJSA_NS7_ILi256EEESB_EEES9_SE_SG_Li256ELb0ELb1ELb0ELb0EEENS1_30DynamicPersistentTileSchedulerILi256ELi128ELb0ELb1ELb1EEEEEEEEEvNT_6ParamsE)
        /*0254*/ 	.word	0x00000000


	//----- nvinfo : EIATTR_MIN_STACK_SIZE
	.align		4
.L_110:
        /*0258*/ 	.byte	0x04, 0x12
        /*025a*/ 	.short	(.L_112 - .L_111)
	.align		4
.L_111:
        /*025c*/ 	.word	index@(_ZN7cutlass13device_kernelIN5flash11enable_sm90INS1_16FlashAttnFwdSm90INS1_25CollectiveMainloopFwdSm90ILi2EN4cute5tupleIJNS5_1CILi1EEES8_S8_EEENS6_IJNS7_ILi128EEENS7_ILi96EEENS7_ILi64EEEEEELi256ENS_10bfloat16_tEfNS_4arch4Sm90ELb1ELb0ELb1ELb1ELb1ELb0ELb0ELb1ELb0ELb1ELb0ELb0EEENS1_21CollectiveEpilogueFwdINS6_IJSA_NS7_ILi256EEESB_EEES9_SE_SG_Li256ELb1ELb1ELb0ELb0EEENS1_36VarlenDynamicPersistentTileSchedulerILi128ELi96ELi256ELi128ELb0ELb1ELb1ELb1ELb1ELb1EEEEEEEEEvNT_6ParamsE)
        /*0260*/ 	.word	0x00000000


	//----- nvinfo : EIATTR_MIN_STACK_SIZE
	.align		4
.L_112:
        /*0264*/ 	.byte	0x04, 0x12
        /*0266*/ 	.short	(.L_114 - .L_113)
	.align		4
.L_113:
        /*0268*/ 	.word	index@(_ZN7cutlass13device_kernelIN5flash11enable_sm90INS1_16FlashAttnFwdSm90INS1_25CollectiveMainloopFwdSm90ILi2EN4cute5tupleIJNS5_1CILi1EEES8_S8_EEENS6_IJNS7_ILi128EEENS7_ILi96EEENS7_ILi64EEEEEELi256ENS_10bfloat16_tEfNS_4arch4Sm90ELb1ELb0ELb1ELb1ELb1ELb1ELb0ELb1ELb0ELb1ELb0ELb0EEENS1_21CollectiveEpilogueFwdINS6_IJSA_NS7_ILi256EEESB_EEES9_SE_SG_Li256ELb1ELb1ELb0ELb0EEENS1_36VarlenDynamicPersistentTileSchedulerILi128ELi96ELi256ELi128ELb0ELb1ELb1ELb1ELb1ELb1EEEEEEEEEvNT_6ParamsE)
        /*026c*/ 	.word	0x00000000


	//----- nvinfo : EIATTR_MIN_STACK_SIZE
	.align		4
.L_114:
        /*0270*/ 	.byte	0x04, 0x12
        /*0272*/ 	.short	(.L_116 - .L_115)
	.align		4
.L_115:
        /*0274*/ 	.word	index@(_ZN7cutlass13device_kernelIN5flash11enable_sm90INS1_16FlashAttnFwdSm90INS1_25CollectiveMainloopFwdSm90ILi2EN4cute5tupleIJNS5_1CILi1EEES8_S8_EEENS6_IJNS7_ILi128EEENS7_ILi96EEENS7_ILi64EEEEEELi256ENS_10bfloat16_tEfNS_4arch4Sm90ELb1ELb0ELb1ELb1ELb1ELb0ELb1ELb1ELb0ELb1ELb0ELb0EEENS1_21CollectiveEpilogueFwdINS6_IJSA_NS7_ILi256EEESB_EEES9_SE_SG_Li256ELb1ELb1ELb0ELb0EEENS1_36VarlenDynamicPersistentTileSchedulerILi128ELi96ELi256ELi128ELb0ELb1ELb1ELb1ELb1ELb1EEEEEEEEEvNT_6ParamsE)
        /*0278*/ 	.word	0x00000000


	//----- nvinfo : EIATTR_MIN_STACK_SIZE
	.align		4
.L_116:
        /*027c*/ 	.byte	0x04, 0x12
        /*027e*/ 	.short	(.L_118 - .L_117)
	.align		4
.L_117:
        /*0280*/ 	.word	index@(_ZN7cutlass13device_kernelIN5flash11enable_sm90INS1_16FlashAttnFwdSm90INS1_25CollectiveMainloopFwdSm90ILi2EN4cute5tupleIJNS5_1CILi1EEES8_S8_EEENS6_IJNS7_ILi128EEENS7_ILi96EEENS7_ILi64EEEEEELi256ENS_10bfloat16_tEfNS_4arch4Sm90ELb1ELb0ELb1ELb1ELb1ELb1ELb1ELb1ELb0ELb1ELb0ELb0EEENS1_21CollectiveEpilogueFwdINS6_IJSA_NS7_ILi256EEESB_EEES9_SE_SG_Li256ELb1ELb1ELb0ELb0EEENS1_36VarlenDynamicPersistentTileSchedulerILi128ELi96ELi256ELi128ELb0ELb1ELb1ELb1ELb1ELb1EEEEEEEEEvNT_6ParamsE)
        /*0284*/ 	.word	0x00000000
.L_118:


//--------------------- .nv.compat                --------------------------
	.section	.nv.compat,"",@"SHT_CUDA_COMPAT_INFO"
	.align	4
        /*0000*/ 	.byte	0x02, 0x09, 0x01, 0x00, 0x02, 0x02, 0x01, 0x00, 0x02, 0x05, 0x05, 0x00, 0x03, 0x07, 0x01, 0x01
        /*0010*/ 	.byte	0x02, 0x03, 0x00, 0x00, 0x02, 0x06, 0x01, 0x00, 0x04, 0x0b, 0x08, 0x00, 0x09, 0x00, 0x00, 0x00
        /*0020*/ 	.byte	0x00, 0x00, 0x00, 0x00


//--------------------- .nv.info._ZN7cutlass13device_kernelIN5flash11enable_sm90INS1_16FlashAttnFwdSm90INS1_25CollectiveMainloopFwdSm90ILi2EN4cute5tupleIJNS5_1CILi1EEES8_S8_EEENS6_IJNS7_ILi128EEENS7_ILi96EEENS7_ILi64EEEEEELi256ENS_10bfloat16_tEfNS_4arch4Sm90ELb0ELb0ELb1ELb0ELb1ELb0ELb0ELb1ELb0ELb1ELb0ELb0EEENS1_21CollectiveEpilogueFwdINS6_IJSA_NS7_ILi256EEESB_EEES9_SE_SG_Li256ELb0ELb1ELb0ELb0EEENS1_29StaticPersistentTileSchedulerILb0EEEEEEEEEvNT_6ParamsE --------------------------
	.section	.nv.info._ZN7cutlass13device_kernelIN5flash11enable_sm90INS1_16FlashAttnFwdSm90INS1_25CollectiveMainloopFwdSm90ILi2EN4cute5tupleIJNS5_1CILi1EEES8_S8_EEENS6_IJNS7_ILi128EEENS7_ILi96EEENS7_ILi64EEEEEELi256ENS_10bfloat16_tEfNS_4arch4Sm90ELb0ELb0ELb1ELb0ELb1ELb0ELb0ELb1ELb0ELb1ELb0ELb0EEENS1_21CollectiveEpilogueFwdINS6_IJSA_NS7_ILi256EEESB_EEES9_SE_SG_Li256ELb0ELb1ELb0ELb0EEENS1_29StaticPersistentTileSchedulerILb0EEEEEEEEEvNT_6ParamsE,"",@"SHT_CUDA_INFO"
	.sectionflags	@""
	.align	4


	//----- nvinfo : EIATTR_CUDA_API_VERSION
	.align		4
        /*0000*/ 	.byte	0x04, 0x37
        /*0002*/ 	.short	(.L_120 - .L_119)
.L_119:
        /*0004*/ 	.word	0x00000082


	//----- nvinfo : EIATTR_KPARAM_INFO
	.align		4
.L_120:
        /*0008*/ 	.byte	0x04, 0x17
        /*000a*/ 	.short	(.L_122 - .L_121)
.L_121:
        /*000c*/ 	.word	0x00000000
        /*0010*/ 	.short	0x0000
        /*0012*/ 	.short	0x0000
        /*0014*/ 	.byte	0x00, 0xf0, 0x01, 0x28


	//----- nvinfo : EIATTR_SPARSE_MMA_MASK
	.align		4
.L_122:
        /*0018*/ 	.byte	0x03, 0x50
        /*001a*/ 	.short	0x0000


	//----- nvinfo : EIATTR_MAXREG_COUNT
	.align		4
        /*001c*/ 	.byte	0x03, 0x1b
        /*001e*/ 	.short	0x00a8


	//----- nvinfo : EIATTR_MERCURY_ISA_VERSION
	.align		4
        /*0020*/ 	.byte	0x03, 0x5f
        /*0022*/ 	.short	0x0101


	//----- nvinfo : EIATTR_VRC_CTA_INIT_COUNT
	.align		4
        /*0024*/ 	.byte	0x02, 0x4a
	.zero		1
	.zero		1


	//----- nvinfo : EIATTR_EXIT_INSTR_OFFSETS
	.align		4
        /*0028*/ 	.byte	0x04, 0x1c
        /*002a*/ 	.short	(.L_124 - .L_123)


	//   ....[0]....
.L_123:
        /*002c*/ 	.word	0x00000010


	//----- nvinfo : EIATTR_MAX_THREADS
	.align		4
.L_124:
        /*0030*/ 	.byte	0x04, 0x05
        /*0032*/ 	.short	(.L_126 - .L_125)
.L_125:
        /*0034*/ 	.word	0x00000180
        /*0038*/ 	.word	0x00000001
        /*003c*/ 	.word	0x00000001


	//----- nvinfo : EIATTR_CBANK_PARAM_SIZE
	.align		4
.L_126:
        /*0040*/ 	.byte	0x03, 0x19
        /*0042*/ 	.short	0x0a00


	//----- nvinfo : EIATTR_PARAM_CBANK
	.align		4
        /*0044*/ 	.byte	0x04, 0x0a
        /*0046*/ 	.short	(.L_128 - .L_127)
	.align		4
.L_127:
        /*0048*/ 	.word	index@(.nv.constant0._ZN7cutlass13device_kernelIN5flash11enable_sm90INS1_16FlashAttnFwdSm90INS1_25CollectiveMainloopFwdSm90ILi2EN4cute5tupleIJNS5_1CILi1EEES8_S8_EEENS6_IJNS7_ILi128EEENS7_ILi96EEENS7_ILi64EEEEEELi256ENS_10bfloat16_tEfNS_4arch4Sm90ELb0ELb0ELb1ELb0ELb1ELb0ELb0ELb1ELb0ELb1ELb0ELb0EEENS1_21CollectiveEpilogueFwdINS6_IJSA_NS7_ILi256EEESB_EEES9_SE_SG_Li256ELb0ELb1ELb0ELb0EEENS1_29StaticPersistentTileSchedulerILb0EEEEEEEEEvNT_6ParamsE)
        /*004c*/ 	.short	0x0380
        /*004e*/ 	.short	0x0a00


	//----- nvinfo : EIATTR_SW_WAR
	.align		4
.L_128:
        /*0050*/ 	.byte	0x04, 0x36
        /*0052*/ 	.short	(.L_130 - .L_129)
.L_129:
        /*0054*/ 	.word	0x00000008
.L_130:


//--------------------- .nv.info._ZN7cutlass13device_kernelIN5flash11enable_sm90INS1_16FlashAttnFwdSm90INS1_25CollectiveMainloopFwdSm90ILi2EN4cute5tupleIJNS5_1CILi1EEES8_S8_EEENS6_IJNS7_ILi128EEENS7_ILi96EEENS7_ILi64EEEEEELi256ENS_10bfloat16_tEfNS_4arch4Sm90ELb0ELb0ELb1ELb0ELb1ELb0ELb1ELb1ELb0ELb1ELb0ELb0EEENS1_21CollectiveEpilogueFwdINS6_IJSA_NS7_ILi256EEESB_EEES9_SE_SG_Li256ELb0ELb1ELb0ELb0EEENS1_29StaticPersistentTileSchedulerILb0EEEEEEEEEvNT_6ParamsE --------------------------
	.section	.nv.info._ZN7cutlass13device_kernelIN5flash11enable_sm90INS1_16FlashAttnFwdSm90INS1_25CollectiveMainloopFwdSm90ILi2EN4cute5tupleIJNS5_1CILi1EEES8_S8_EEENS6_IJNS7_ILi128EEENS7_ILi96EEENS7_ILi64EEEEEELi256ENS_10bfloat16_tEfNS_4arch4Sm90ELb0ELb0ELb1ELb0ELb1ELb0ELb1ELb1ELb0ELb1ELb0ELb0EEENS1_21CollectiveEpilogueFwdINS6_IJSA_NS7_ILi256EEESB_EEES9_SE_SG_Li256ELb0ELb1ELb0ELb0EEENS1_29StaticPersistentTileSchedulerILb0EEEEEEEEEvNT_6ParamsE,"",@"SHT_CUDA_INFO"
	.sectionflags	@""
	.align	4


	//----- nvinfo : EIATTR_CUDA_API_VERSION
	.align		4
        /*0000*/ 	.byte	0x04, 0x37
        /*0002*/ 	.short	(.L_132 - .L_131)
.L_131:
        /*0004*/ 	.word	0x00000082


	//----- nvinfo : EIATTR_KPARAM_INFO
	.align		4
.L_132:
        /*0008*/ 	.byte	0x04, 0x17
        /*000a*/ 	.short	(.L_134 - .L_133)
.L_133:
        /*000c*/ 	.word	0x00000000
        /*0010*/ 	.short	0x0000
        /*0012*/ 	.short	0x0000
        /*0014*/ 	.byte	0x00, 0xf0, 0x01, 0x2c


	//----- nvinfo : EIATTR_SPARSE_MMA_MASK
	.align		4
.L_134:
        /*0018*/ 	.byte	0x03, 0x50
        /*001a*/ 	.short	0x0000


	//----- nvinfo : EIATTR_MAXREG_COUNT
	.align		4
        /*001c*/ 	.byte	0x03, 0x1b
        /*001e*/ 	.short	0x00a8


	//----- nvinfo : EIATTR_MERCURY_ISA_VERSION
	.align		4
        /*0020*/ 	.byte	0x03, 0x5f
        /*0022*/ 	.short	0x0101


	//----- nvinfo : EIATTR_VRC_CTA_INIT_COUNT
	.align		4
        /*0024*/ 	.byte	0x02, 0x4a
	.zero		1
	.zero		1


	//----- nvinfo : EIATTR_EXIT_INSTR_OFFSETS
	.align		4
        /*0028*/ 	.byte	0x04, 0x1c
        /*002a*/ 	.short	(.L_136 - .L_135)


	//   ....[0]....
.L_135:
        /*002c*/ 	.word	0x00000010


	//----- nvinfo : EIATTR_MAX_THREADS
	.align		4
.L_136:
        /*0030*/ 	.byte	0x04, 0x05
        /*0032*/ 	.short	(.L_138 - .L_137)
.L_137:
        /*0034*/ 	.word	0x00000180
        /*0038*/ 	.word	0x00000001
        /*003c*/ 	.word	0x00000001


	//----- nvinfo : EIATTR_CBANK_PARAM_SIZE
	.align		4
.L_138:
        /*0040*/ 	.byte	0x03, 0x19
        /*0042*/ 	.short	0x0b00


	//----- nvinfo : EIATTR_PARAM_CBANK
	.align		4
        /*0044*/ 	.byte	0x04, 0x0a
        /*0046*/ 	.short	(.L_140 - .L_139)
	.align		4
.L_139:
        /*0048*/ 	.word	index@(.nv.constant0._ZN7cutlass13device_kernelIN5flash11enable_sm90INS1_16FlashAttnFwdSm90INS1_25CollectiveMainloopFwdSm90ILi2EN4cute5tupleIJNS5_1CILi1EEES8_S8_EEENS6_IJNS7_ILi128EEENS7_ILi96EEENS7_ILi64EEEEEELi256ENS_10bfloat16_tEfNS_4arch4Sm90ELb0ELb0ELb1ELb0ELb1ELb0ELb1ELb1ELb0ELb1ELb0ELb0EEENS1_21CollectiveEpilogueFwdINS6_IJSA_NS7_ILi256EEESB_EEES9_SE_SG_Li256ELb0ELb1ELb0ELb0EEENS1_29StaticPersistentTileSchedulerILb0EEEEEEEEEvNT_6ParamsE)
        /*004c*/ 	.short	0x0380
        /*004e*/ 	.short	0x0b00


	//----- nvinfo : EIATTR_SW_WAR
	.align		4
.L_140:
        /*0050*/ 	.byte	0x04, 0x36
        /*0052*/ 	.short	(.L_142 - .L_141)
.L_141:
        /*0054*/ 	.word	0x00000008
.L_142:


//--------------------- .nv.info._ZN7cutlass13device_kernelIN5flash11enable_sm90INS1_16FlashAttnFwdSm90INS1_25CollectiveMainloopFwdSm90ILi2EN4cute5tupleIJNS5_1CILi1EEES8_S8_EEENS6_IJNS7_ILi128EEENS7_ILi96EEENS7_ILi64EEEEEELi256ENS_10bfloat16_tEfNS_4arch4Sm90ELb0ELb0ELb1ELb1ELb1ELb0ELb0ELb1ELb0ELb1ELb0ELb0EEENS1_21CollectiveEpilogueFwdINS6_IJSA_NS7_ILi256EEESB_EEES9_SE_SG_Li256ELb1ELb1ELb0ELb0EEENS1_36VarlenDynamicPersistentTileSchedulerILi128ELi96ELi256ELi128ELb0ELb1ELb1ELb0ELb1ELb1EEEEEEEEEvNT_6ParamsE --------------------------
	.section	.nv.info._ZN7cutlass13device_kernelIN5flash11enable_sm90INS1_16FlashAttnFwdSm90INS1_25CollectiveMainloopFwdSm90ILi2EN4cute5tupleIJNS5_1CILi1EEES8_S8_EEENS6_IJNS7_ILi128EEENS7_ILi96EEENS7_ILi64EEEEEELi256ENS_10bfloat16_tEfNS_4arch4Sm90ELb0ELb0ELb1ELb1ELb1ELb0ELb0ELb1ELb0ELb1ELb0ELb0EEENS1_21CollectiveEpilogueFwdINS6_IJSA_NS7_ILi256EEESB_EEES9_SE_SG_Li256ELb1ELb1ELb0ELb0EEENS1_36VarlenDynamicPersistentTileSchedulerILi128ELi96ELi256ELi128ELb0ELb1ELb1ELb0ELb1ELb1EEEEEEEEEvNT_6ParamsE,"",@"SHT_CUDA_INFO"
	.sectionflags	@""
	.align	4


	//----- nvinfo : EIATTR_CUDA_API_VERSION
	.align		4
        /*0000*/ 	.byte	0x04, 0x37
        /*0002*/ 	.short	(.L_144 - .L_143)
.L_143:
        /*0004*/ 	.word	0x00000082


	//----- nvinfo : EIATTR_KPARAM_INFO
	.align		4
.L_144:
        /*0008*/ 	.byte	0x04, 0x17
        /*000a*/ 	.short	(.L_146 - .L_145)
.L_145:
        /*000c*/ 	.word	0x00000000
        /*0010*/ 	.short	0x0000
        /*0012*/ 	.short	0x0000
        /*0014*/ 	.byte	0x00, 0xf0, 0x01, 0x2a


	//----- nvinfo : EIATTR_SPARSE_MMA_MASK
	.align		4
.L_146:
        /*0018*/ 	.byte	0x03, 0x50
        /*001a*/ 	.short	0x0000


	//----- nvinfo : EIATTR_MAXREG_COUNT
	.align		4
        /*001c*/ 	.byte	0x03, 0x1b
        /*001e*/ 	.short	0x00a8


	//----- nvinfo : EIATTR_MERCURY_ISA_VERSION
	.align		4
        /*0020*/ 	.byte	0x03, 0x5f
        /*0022*/ 	.short	0x0101


	//----- nvinfo : EIATTR_VRC_CTA_INIT_COUNT
	.align		4
        /*0024*/ 	.byte	0x02, 0x4a
	.zero		1
	.zero		1


	//----- nvinfo : EIATTR_EXIT_INSTR_OFFSETS
	.align		4
        /*0028*/ 	.byte	0x04, 0x1c
        /*002a*/ 	.short	(.L_148 - .L_147)


	//   ....[0]....
.L_147:
        /*002c*/ 	.word	0x00000010


	//----- nvinfo : EIATTR_MAX_THREADS
	.align		4
.L_148:
        /*0030*/ 	.byte	0x04, 0x05
        /*0032*/ 	.short	(.L_150 - .L_149)
.L_149:
        /*0034*/ 	.word	0x00000180
        /*0038*/ 	.word	0x00000001
        /*003c*/ 	.word	0x00000001


	//----- nvinfo : EIATTR_CBANK_PARAM_SIZE
	.align		4
.L_150:
        /*0040*/ 	.byte	0x03, 0x19
        /*0042*/ 	.short	0x0a80


	//----- nvinfo : EIATTR_PARAM_CBANK
	.align		4
        /*0044*/ 	.byte	0x04, 0x0a
        /*0046*/ 	.short	(.L_152 - .L_151)
	.align		4
.L_151:
        /*0048*/ 	.word	index@(.nv.constant0._ZN7cutlass13device_kernelIN5flash11enable_sm90INS1_16FlashAttnFwdSm90INS1_25CollectiveMainloopFwdSm90ILi2EN4cute5tupleIJNS5_1CILi1EEES8_S8_EEENS6_IJNS7_ILi128EEENS7_ILi96EEENS7_ILi64EEEEEELi256ENS_10bfloat16_tEfNS_4arch4Sm90ELb0ELb0ELb1ELb1ELb1ELb0ELb0ELb1ELb0ELb1ELb0ELb0EEENS1_21CollectiveEpilogueFwdINS6_IJSA_NS7_ILi256EEESB_EEES9_SE_SG_Li256ELb1ELb1ELb0ELb0EEENS1_36VarlenDynamicPersistentTileSchedulerILi128ELi96ELi256ELi128ELb0ELb1ELb1ELb0ELb1ELb1EEEEEEEEEvNT_6ParamsE)
        /*004c*/ 	.short	0x0380
        /*004e*/ 	.short	0x0a80


	//----- nvinfo : EIATTR_SW_WAR
	.align		4
.L_152:
        /*0050*/ 	.byte	0x04, 0x36
        /*0052*/ 	.short	(.L_154 - .L_153)
.L_153:
        /*0054*/ 	.word	0x00000008
.L_154:


//--------------------- .nv.info._ZN7cutlass13device_kernelIN5flash11enable_sm90INS1_16FlashAttnFwdSm90INS1_25CollectiveMainloopFwdSm90ILi2EN4cute5tupleIJNS5_1CILi1EEES8_S8_EEENS6_IJNS7_ILi128EEENS7_ILi96EEENS7_ILi64EEEEEELi256ENS_10bfloat16_tEfNS_4arch4Sm90ELb0ELb0ELb1ELb1ELb1ELb1ELb0ELb1ELb0ELb1ELb0ELb0EEENS1_21CollectiveEpilogueFwdINS6_IJSA_NS7_ILi256EEESB_EEES9_SE_SG_Li256ELb1ELb1ELb0ELb0EEENS1_36VarlenDynamicPersistentTileSchedulerILi128ELi96ELi256ELi128ELb0ELb1ELb1ELb0ELb1ELb1EEEEEEEEEvNT_6ParamsE --------------------------
	.section	.nv.info._ZN7cutlass13device_kernelIN5flash11enable_sm90INS1_16FlashAttnFwdSm90INS1_25CollectiveMainloopFwdSm90ILi2EN4cute5tupleIJNS5_1CILi1EEES8_S8_EEENS6_IJNS7_ILi128EEENS7_ILi96EEENS7_ILi64EEEEEELi256ENS_10bfloat16_tEfNS_4arch4Sm90ELb0ELb0ELb1ELb1ELb1ELb1ELb0ELb1ELb0ELb1ELb0ELb0EEENS1_21CollectiveEpilogueFwdINS6_IJSA_NS7_ILi256EEESB_EEES9_SE_SG_Li256ELb1ELb1ELb0ELb0EEENS1_36VarlenDynamicPersistentTileSchedulerILi128ELi96ELi256ELi128ELb0ELb1ELb1ELb0ELb1ELb1EEEEEEEEEvNT_6ParamsE,"",@"SHT_CUDA_INFO"
	.sectionflags	@""
	.align	4


	//----- nvinfo : EIATTR_CUDA_API_VERSION
	.align		4
        /*0000*/ 	.byte	0x04, 0x37
        /*0002*/ 	.short	(.L_156 - .L_155)
.L_155:
        /*0004*/ 	.word	0x00000082


	//----- nvinfo : EIATTR_KPARAM_INFO
	.align		4
.L_156:
        /*0008*/ 	.byte	0x04, 0x17
        /*000a*/ 	.short	(.L_158 - .L_157)
.L_157:
        /*000c*/ 	.word	0x00000000
        /*0010*/ 	.short	0x0000
        /*0012*/ 	.short	0x0000
        /*0014*/ 	.byte	0x00, 0xf0, 0x01, 0x2a


	//----- nvinfo : EIATTR_SPARSE_MMA_MASK
	.align		4
.L_158:
        /*0018*/ 	.byte	0x03, 0x50
        /*001a*/ 	.short	0x0000


	//----- nvinfo : EIATTR_MAXREG_COUNT
	.align		4
        /*001c*/ 	.byte	0x03, 0x1b
        /*001e*/ 	.short	0x00a8


	//----- nvinfo : EIATTR_MERCURY_ISA_VERSION
	.align		4
        /*0020*/ 	.byte	0x03, 0x5f
        /*0022*/ 	.short	0x0101


	//----- nvinfo : EIATTR_VRC_CTA_INIT_COUNT
	.align		4
        /*0024*/ 	.byte	0x02, 0x4a
	.zero		1
	.zero		1


	//----- nvinfo : EIATTR_EXIT_INSTR_OFFSETS
	.align		4
        /*0028*/ 	.byte	0x04, 0x1c
        /*002a*/ 	.short	(.L_160 - .L_159)


	//   ....[0]....
.L_159:
        /*002c*/ 	.word	0x00000010


	//----- nvinfo : EIATTR_MAX_THREADS
	.align		4
.L_160:
        /*0030*/ 	.byte	0x04, 0x05
        /*0032*/ 	.short	(.L_162 - .L_161)
.L_161:
        /*0034*/ 	.word	0x00000180
        /*0038*/ 	.word	0x00000001
        /*003c*/ 	.word	0x00000001


	//----- nvinfo : EIATTR_CBANK_PARAM_SIZE
	.align		4
.L_162:
        /*0040*/ 	.byte	0x03, 0x19
        /*0042*/ 	.short	0x0a80


	//----- nvinfo : EIATTR_PARAM_CBANK
	.align		4
        /*0044*/ 	.byte	0x04, 0x0a
        /*0046*/ 	.short	(.L_164 - .L_163)
	.align		4
.L_163:
        /*0048*/ 	.word	index@(.nv.constant0._ZN7cutlass13device_kernelIN5flash11enable_sm90INS1_16FlashAttnFwdSm90INS1_25CollectiveMainloopFwdSm90ILi2EN4cute5tupleIJNS5_1CILi1EEES8_S8_EEENS6_IJNS7_ILi128EEENS7_ILi96EEENS7_ILi64EEEEEELi256ENS_10bfloat16_tEfNS_4arch4Sm90ELb0ELb0ELb1ELb1ELb1ELb1ELb0ELb1ELb0ELb1ELb0ELb0EEENS1_21CollectiveEpilogueFwdINS6_IJSA_NS7_ILi256EEESB_EEES9_SE_SG_Li256ELb1ELb1ELb0ELb0EEENS1_36VarlenDynamicPersistentTileSchedulerILi128ELi96ELi256ELi128ELb0ELb1ELb1ELb0ELb1ELb1EEEEEEEEEvNT_6ParamsE)
        /*004c*/ 	.short	0x0380
        /*004e*/ 	.short	0x0a80


	//----- nvinfo : EIATTR_SW_WAR
	.align		4
.L_164:
        /*0050*/ 	.byte	0x04, 0x36
        /*0052*/ 	.short	(.L_166 - .L_165)
.L_165:
        /*0054*/ 	.word	0x00000008
.L_166:


//--------------------- .nv.info._ZN7cutlass13device_kernelIN5flash11enable_sm90INS1_16FlashAttnFwdSm90INS1_25CollectiveMainloopFwdSm90ILi2EN4cute5tupleIJNS5_1CILi1EEES8_S8_EEENS6_IJNS7_ILi128EEENS7_ILi96EEENS7_ILi64EEEEEELi256ENS_10bfloat16_tEfNS_4arch4Sm90ELb0ELb0ELb1ELb1ELb1ELb0ELb1ELb1ELb0ELb1ELb0ELb0EEENS1_21CollectiveEpilogueFwdINS6_IJSA_NS7_ILi256EEESB_EEES9_SE_SG_Li256ELb1ELb1ELb0ELb0EEENS1_36VarlenDynamicPersistentTileSchedulerILi128ELi96ELi256ELi128ELb0ELb1ELb1ELb0ELb1ELb1EEEEEEEEEvNT_6ParamsE --------------------------
	.section	.nv.info._ZN7cutlass13device_kernelIN5flash11enable_sm90INS1_16FlashAttnFwdSm90INS1_25CollectiveMainloopFwdSm90ILi2EN4cute5tupleIJNS5_1CILi1EEES8_S8_EEENS6_IJNS7_ILi128EEENS7_ILi96EEENS7_ILi64EEEEEELi256ENS_10bfloat16_tEfNS_4arch4Sm90ELb0ELb0ELb1ELb1ELb1ELb0ELb1ELb1ELb0ELb1ELb0ELb0EEENS1_21CollectiveEpilogueFwdINS6_IJSA_NS7_ILi256EEESB_EEES9_SE_SG_Li256ELb1ELb1ELb0ELb0EEENS1_36VarlenDynamicPersistentTileSchedulerILi128ELi96ELi256ELi128ELb0ELb1ELb1ELb0ELb1ELb1EEEEEEEEEvNT_6ParamsE,"",@"SHT_CUDA_INFO"
	.sectionflags	@""
	.align	4


	//----- nvinfo : EIATTR_CUDA_API_VERSION
	.align		4
        /*0000*/ 	.byte	0x04, 0x37
        /*0002*/ 	.short	(.L_168 - .L_167)
.L_167:
        /*0004*/ 	.word	0x00000082


	//----- nvinfo : EIATTR_KPARAM_INFO
	.align		4
.L_168:
        /*0008*/ 	.byte	0x04, 0x17
        /*000a*/ 	.short	(.L_170 - .L_169)
.L_169:
        /*000c*/ 	.word	0x00000000
        /*0010*/ 	.short	0x0000
        /*0012*/ 	.short	0x0000
        /*0014*/ 	.byte	0x00, 0xf0, 0x01, 0x2e


	//----- nvinfo : EIATTR_SPARSE_MMA_MASK
	.align		4
.L_170:
        /*0018*/ 	.byte	0x03, 0x50
        /*001a*/ 	.short	0x0000


	//----- nvinfo : EIATTR_MAXREG_COUNT
	.align		4
        /*001c*/ 	.byte	0x03, 0x1b
        /*001e*/ 	.short	0x00a8


	//----- nvinfo : EIATTR_MERCURY_ISA_VERSION
	.align		4
        /*0020*/ 	.byte	0x03, 0x5f
        /*0022*/ 	.short	0x0101


	//----- nvinfo : EIATTR_VRC_CTA_INIT_COUNT
	.align		4
        /*0024*/ 	.byte	0x02, 0x4a
	.zero		1
	.zero		1


	//----- nvinfo : EIATTR_EXIT_INSTR_OFFSETS
	.align		4
        /*0028*/ 	.byte	0x04, 0x1c
        /*002a*/ 	.short	(.L_172 - .L_171)


	//   ....[0]....
.L_171:
        /*002c*/ 	.word	0x00000010


	//----- nvinfo : EIATTR_MAX_THREADS
	.align		4
.L_172:
        /*0030*/ 	.byte	0x04, 0x05
        /*0032*/ 	.short	(.L_174 - .L_173)
.L_173:
        /*0034*/ 	.word	0x00000180
        /*0038*/ 	.word	0x00000001
        /*003c*/ 	.word	0x00000001


	//----- nvinfo : EIATTR_CBANK_PARAM_SIZE
	.align		4
.L_174:
        /*0040*/ 	.byte	0x03, 0x19
        /*0042*/ 	.short	0x0b80


	//----- nvinfo : EIATTR_PARAM_CBANK
	.align		4
        /*0044*/ 	.byte	0x04, 0x0a
        /*0046*/ 	.short	(.L_176 - .L_175)
	.align		4
.L_175:
        /*0048*/ 	.word	index@(.nv.constant0._ZN7cutlass13device_kernelIN5flash11enable_sm90INS1_16FlashAttnFwdSm90INS1_25CollectiveMainloopFwdSm90ILi2EN4cute5tupleIJNS5_1CILi1EEES8_S8_EEENS6_IJNS7_ILi128EEENS7_ILi96EEENS7_ILi64EEEEEELi256ENS_10bfloat16_tEfNS_4arch4Sm90ELb0ELb0ELb1ELb1ELb1ELb0ELb1ELb1ELb0ELb1ELb0ELb0EEENS1_21CollectiveEpilogueFwdINS6_IJSA_NS7_ILi256EEESB_EEES9_SE_SG_Li256ELb1ELb1ELb0ELb0EEENS1_36VarlenDynamicPersistentTileSchedulerILi128ELi96ELi256ELi128ELb0ELb1ELb1ELb0ELb1ELb1EEEEEEEEEvNT_6ParamsE)
        /*004c*/ 	.short	0x0380
        /*004e*/ 	.short	0x0b80


	//----- nvinfo : EIATTR_SW_WAR
	.align		4
.L_176:
        /*0050*/ 	.byte	0x04, 0x36
        /*0052*/ 	.short	(.L_178 - .L_177)
.L_177:
        /*0054*/ 	.word	0x00000008
.L_178:


//--------------------- .nv.info._ZN7cutlass13device_kernelIN5flash11enable_sm90INS1_16FlashAttnFwdSm90INS1_25CollectiveMainloopFwdSm90ILi2EN4cute5tupleIJNS5_1CILi1EEES8_S8_EEENS6_IJNS7_ILi128EEENS7_ILi96EEENS7_ILi64EEEEEELi256ENS_10bfloat16_tEfNS_4arch4Sm90ELb0ELb0ELb1ELb1ELb1ELb1ELb1ELb1ELb0ELb1ELb0ELb0EEENS1_21CollectiveEpilogueFwdINS6_IJSA_NS7_ILi256EEESB_EEES9_SE_SG_Li256ELb1ELb1ELb0ELb0EEENS1_36VarlenDynamicPersistentTileSchedulerILi128ELi96ELi256ELi128ELb0ELb1ELb1ELb0ELb1ELb1EEEEEEEEEvNT_6ParamsE --------------------------
	.section	.nv.info._ZN7cutlass13device_kernelIN5flash11enable_sm90INS1_16FlashAttnFwdSm90INS1_25CollectiveMainloopFwdSm90ILi2EN4cute5tupleIJNS5_1CILi1EEES8_S8_EEENS6_IJNS7_ILi128EEENS7_ILi96EEENS7_ILi64EEEEEELi256ENS_10bfloat16_tEfNS_4arch4Sm90ELb0ELb0ELb1ELb1ELb1ELb1ELb1ELb1ELb0ELb1ELb0ELb0EEENS1_21CollectiveEpilogueFwdINS6_IJSA_NS7_ILi256EEESB_EEES9_SE_SG_Li256ELb1ELb1ELb0ELb0EEENS1_36VarlenDynamicPersistentTileSchedulerILi128ELi96ELi256ELi128ELb0ELb1ELb1ELb0ELb1ELb1EEEEEEEEEvNT_6ParamsE,"",@"SHT_CUDA_INFO"
	.sectionflags	@""
	.align	4


	//----- nvinfo : EIATTR_CUDA_API_VERSION
	.align		4
        /*0000*/ 	.byte	0x04, 0x37
        /*0002*/ 	.short	(.L_180 - .L_179)
.L_179:
        /*0004*/ 	.word	0x00000082


	//----- nvinfo : EIATTR_KPARAM_INFO
	.align		4
.L_180:
        /*0008*/ 	.byte	0x04, 0x17
        /*000a*/ 	.short	(.L_182 - .L_181)
.L_181:
        /*000c*/ 	.word	0x00000000
        /*0010*/ 	.short	0x0000
        /*0012*/ 	.short	0x0000
        /*0014*/ 	.byte	0x00, 0xf0, 0x01, 0x2e


	//----- nvinfo : EIATTR_SPARSE_MMA_MASK
	.align		4
.L_182:
        /*0018*/ 	.byte	0x03, 0x50
        /*001a*/ 	.short	0x0000


	//----- nvinfo : EIATTR_MAXREG_COUNT
	.align		4
        /*001c*/ 	.byte	0x03, 0x1b
        /*001e*/ 	.short	0x00a8


	//----- nvinfo : EIATTR_MERCURY_ISA_VERSION
	.align		4
        /*0020*/ 	.byte	0x03, 0x5f
        /*0022*/ 	.short	0x0101


	//----- nvinfo : EIATTR_VRC_CTA_INIT_COUNT
	.align		4
        /*0024*/ 	.byte	0x02, 0x4a
	.zero		1
	.zero		1


	//----- nvinfo : EIATTR_EXIT_INSTR_OFFSETS
	.align		4
        /*0028*/ 	.byte	0x04, 0x1c
        /*002a*/ 	.short	(.L_184 - .L_183)


	//   ....[0]....
.L_183:
        /*002c*/ 	.word	0x00000010


	//----- nvinfo : EIATTR_MAX_THREADS
	.align		4
.L_184:
        /*0030*/ 	.byte	0x04, 0x05
        /*0032*/ 	.short	(.L_186 - .L_185)
.L_185:
        /*0034*/ 	.word	0x00000180
        /*0038*/ 	.word	0x00000001
        /*003c*/ 	.word	0x00000001


	//----- nvinfo : EIATTR_CBANK_PARAM_SIZE
	.align		4
.L_186:
        /*0040*/ 	.byte	0x03, 0x19
        /*0042*/ 	.short	0x0b80


	//----- nvinfo : EIATTR_PARAM_CBANK
	.align		4
        /*0044*/ 	.byte	0x04, 0x0a
        /*0046*/ 	.short	(.L_188 - .L_187)
	.align		4
.L_187:
        /*0048*/ 	.word	index@(.nv.constant0._ZN7cutlass13device_kernelIN5flash11enable_sm90INS1_16FlashAttnFwdSm90INS1_25CollectiveMainloopFwdSm90ILi2EN4cute5tupleIJNS5_1CILi1EEES8_S8_EEENS6_IJNS7_ILi128EEENS7_ILi96EEENS7_ILi64EEEEEELi256ENS_10bfloat16_tEfNS_4arch4Sm90ELb0ELb0ELb1ELb1ELb1ELb1ELb1ELb1ELb0ELb1ELb0ELb0EEENS1_21CollectiveEpilogueFwdINS6_IJSA_NS7_ILi256EEESB_EEES9_SE_SG_Li256ELb1ELb1ELb0ELb0EEENS1_36VarlenDynamicPersistentTileSchedulerILi128ELi96ELi256ELi128ELb0ELb1ELb1ELb0ELb1ELb1EEEEEEEEEvNT_6ParamsE)
        /*004c*/ 	.short	0x0380
        /*004e*/ 	.short	0x0b80


	//----- nvinfo : EIATTR_SW_WAR
	.align		4
.L_188:
        /*0050*/ 	.byte	0x04, 0x36
        /*0052*/ 	.short	(.L_190 - .L_189)
.L_189:
        /*0054*/ 	.word	0x00000008
.L_190:


//--------------------- .nv.info._ZN7cutlass13device_kernelIN5flash11enable_sm90INS1_16FlashAttnFwdSm90INS1_25CollectiveMainloopFwdSm90ILi2EN4cute5tupleIJNS5_1CILi1EEES8_S8_EEENS6_IJNS7_ILi128EEENS7_ILi96EEENS7_ILi64EEEEEELi256ENS_10bfloat16_tEfNS_4arch4Sm90ELb0ELb1ELb1ELb0ELb1ELb0ELb0ELb1ELb0ELb1ELb0ELb0EEENS1_21CollectiveEpilogueFwdINS6_IJSA_NS7_ILi256EEESB_EEES9_SE_SG_Li256ELb0ELb1ELb0ELb0EEENS1_30DynamicPersistentTileSchedulerILi256ELi128ELb0ELb1ELb1EEEEEEEEEvNT_6ParamsE --------------------------
	.section	.nv.info._ZN7cutlass13device_kernelIN5flash11enable_sm90INS1_16FlashAttnFwdSm90INS1_25CollectiveMainloopFwdSm90ILi2EN4cute5tupleIJNS5_1CILi1EEES8_S8_EEENS6_IJNS7_ILi128EEENS7_ILi96EEENS7_ILi64EEEEEELi256ENS_10bfloat16_tEfNS_4arch4Sm90ELb0ELb1ELb1ELb0ELb1ELb0ELb0ELb1ELb0ELb1ELb0ELb0EEENS1_21CollectiveEpilogueFwdINS6_IJSA_NS7_ILi256EEESB_EEES9_SE_SG_Li256ELb0ELb1ELb0ELb0EEENS1_30DynamicPersistentTileSchedulerILi256ELi128ELb0ELb1ELb1EEEEEEEEEvNT_6ParamsE,"",@"SHT_CUDA_INFO"
	.sectionflags	@""
	.align	4


	//----- nvinfo : EIATTR_CUDA_API_VERSION
	.align		4
        /*0000*/ 	.byte	0x04, 0x37
        /*0002*/ 	.short	(.L_192 - .L_191)
.L_191:
        /*0004*/ 	.word	0x00000082


	//----- nvinfo : EIATTR_KPARAM_INFO
	.align		4
.L_192:
        /*0008*/ 	.byte	0x04, 0x17
        /*000a*/ 	.short	(.L_194 - .L_193)
.L_193:
        /*000c*/ 	.word	0x00000000
        /*0010*/ 	.short	0x0000
        /*0012*/ 	.short	0x0000
        /*0014*/ 	.byte	0x00, 0xf0, 0x01, 0x2a


	//----- nvinfo : EIATTR_SPARSE_MMA_MASK
	.align		4
.L_194:
        /*0018*/ 	.byte	0x03, 0x50
        /*001a*/ 	.short	0x0000


	//----- nvinfo : EIATTR_MAXREG_COUNT
	.align		4
        /*001c*/ 	.byte	0x03, 0x1b
        /*001e*/ 	.short	0x00a8


	//----- nvinfo : EIATTR_MERCURY_ISA_VERSION
	.align		4
        /*0020*/ 	.byte	0x03, 0x5f
        /*0022*/ 	.short	0x0101


	//----- nvinfo : EIATTR_VRC_CTA_INIT_COUNT
	.align		4
        /*0024*/ 	.byte	0x02, 0x4a
	.zero		1
	.zero		1


	//----- nvinfo : EIATTR_EXIT_INSTR_OFFSETS
	.align		4
        /*0028*/ 	.byte	0x04, 0x1c
        /*002a*/ 	.short	(.L_196 - .L_195)


	//   ....[0]....
.L_195:
        /*002c*/ 	.word	0x00000010


	//----- nvinfo : EIATTR_MAX_THREADS
	.align		4
.L_196:
        /*0030*/ 	.byte	0x04, 0x05
        /*0032*/ 	.short	(.L_198 - .L_197)
.L_197:
        /*0034*/ 	.word	0x00000180
        /*0038*/ 	.word	0x00000001
        /*003c*/ 	.word	0x00000001


	//----- nvinfo : EIATTR_CBANK_PARAM_SIZE
	.align		4
.L_198:
        /*0040*/ 	.byte	0x03, 0x19
        /*0042*/ 	.short	0x0a80


	//----- nvinfo : EIATTR_PARAM_CBANK
	.align		4
        /*0044*/ 	.byte	0x04, 0x0a
        /*0046*/ 	.short	(.L_200 - .L_199)
	.align		4
.L_199:
        /*0048*/ 	.word	index@(.nv.constant0._ZN7cutlass13device_kernelIN5flash11enable_sm90INS1_16FlashAttnFwdSm90INS1_25CollectiveMainloopFwdSm90ILi2EN4cute5tupleIJNS5_1CILi1EEES8_S8_EEENS6_IJNS7_ILi128EEENS7_ILi96EEENS7_ILi64EEEEEELi256ENS_10bfloat16_tEfNS_4arch4Sm90ELb0ELb1ELb1ELb0ELb1ELb0ELb0ELb1ELb0ELb1ELb0ELb0EEENS1_21CollectiveEpilogueFwdINS6_IJSA_NS7_ILi256EEESB_EEES9_SE_SG_Li256ELb0ELb1ELb0ELb0EEENS1_30DynamicPersistentTileSchedulerILi256ELi128ELb0ELb1ELb1EEEEEEEEEvNT_6ParamsE)
        /*004c*/ 	.short	0x0380
        /*004e*/ 	.short	0x0a80


	//----- nvinfo : EIATTR_SW_WAR
	.align		4
.L_200:
        /*0050*/ 	.byte	0x04, 0x36
        /*0052*/ 	.short	(.L_202 - .L_201)
.L_201:
        /*0054*/ 	.word	0x00000008
.L_202:


//--------------------- .nv.info._ZN7cutlass13device_kernelIN5flash11enable_sm90INS1_16FlashAttnFwdSm90INS1_25CollectiveMainloopFwdSm90ILi2EN4cute5tupleIJNS5_1CILi1EEES8_S8_EEENS6_IJNS7_ILi128EEENS7_ILi96EEENS7_ILi64EEEEEELi256ENS_10bfloat16_tEfNS_4arch4Sm90ELb0ELb1ELb1ELb0ELb1ELb0ELb1ELb1ELb0ELb1ELb0ELb0EEENS1_21CollectiveEpilogueFwdINS6_IJSA_NS7_ILi256EEESB_EEES9_SE_SG_Li256ELb0ELb1ELb0ELb0EEENS1_30DynamicPersistentTileSchedulerILi256ELi128ELb0ELb1ELb1EEEEEEEEEvNT_6ParamsE --------------------------
	.section	.nv.info._ZN7cutlass13device_kernelIN5flash11enable_sm90INS1_16FlashAttnFwdSm90INS1_25CollectiveMainloopFwdSm90ILi2EN4cute5tupleIJNS5_1CILi1EEES8_S8_EEENS6_IJNS7_ILi128EEENS7_ILi96EEENS7_ILi64EEEEEELi256ENS_10bfloat16_tEfNS_4arch4Sm90ELb0ELb1ELb1ELb0ELb1ELb0ELb1ELb1ELb0ELb1ELb0ELb0EEENS1_21CollectiveEpilogueFwdINS6_IJSA_NS7_ILi256EEESB_EEES9_SE_SG_Li256ELb0ELb1ELb0ELb0EEENS1_30DynamicPersistentTileSchedulerILi256ELi128ELb0ELb1ELb1EEEEEEEEEvNT_6ParamsE,"",@"SHT_CUDA_INFO"
	.sectionflags	@""
	.align	4


	//----- nvinfo : EIATTR_CUDA_API_VERSION
	.align		4
        /*0000*/ 	.byte	0x04, 0x37
        /*0002*/ 	.short	(.L_204 - .L_203)
.L_203:
        /*0004*/ 	.word	0x00000082


	//----- nvinfo : EIATTR_KPARAM_INFO
	.align		4
.L_204:
        /*0008*/ 	.byte	0x04, 0x17
        /*000a*/ 	.short	(.L_206 - .L_205)
.L_205:
        /*000c*/ 	.word	0x00000000
        /*0010*/ 	.short	0x0000
        /*0012*/ 	.short	0x0000
        /*0014*/ 	.byte	0x00, 0xf0, 0x01, 0x2e


	//----- nvinfo : EIATTR_SPARSE_MMA_MASK
	.align		4
.L_206:
        /*0018*/ 	.byte	0x03, 0x50
        /*001a*/ 	.short	0x0000


	//----- nvinfo : EIATTR_MAXREG_COUNT
	.align		4
        /*001c*/ 	.byte	0x03, 0x1b
        /*001e*/ 	.short	0x00a8


	//----- nvinfo : EIATTR_MERCURY_ISA_VERSION
	.align		4
        /*0020*/ 	.byte	0x03, 0x5f
        /*0022*/ 	.short	0x0101


	//----- nvinfo : EIATTR_VRC_CTA_INIT_COUNT
	.align		4
        /*0024*/ 	.byte	0x02, 0x4a
	.zero		1
	.zero		1


	//----- nvinfo : EIATTR_EXIT_INSTR_OFFSETS
	.align		4
        /*0028*/ 	.byte	0x04, 0x1c
        /*002a*/ 	.short	(.L_208 - .L_207)


	//   ....[0]....
.L_207:
        /*002c*/ 	.word	0x00000010


	//----- nvinfo : EIATTR_MAX_THREADS
	.align		4
.L_208:
        /*0030*/ 	.byte	0x04, 0x05
        /*0032*/ 	.short	(.L_210 - .L_209)
.L_209:
        /*0034*/ 	.word	0x00000180
        /*0038*/ 	.word	0x00000001
        /*003c*/ 	.word	0x00000001


	//----- nvinfo : EIATTR_CBANK_PARAM_SIZE
	.align		4
.L_210:
        /*0040*/ 	.byte	0x03, 0x19
        /*0042*/ 	.short	0x0b80


	//----- nvinfo : EIATTR_PARAM_CBANK
	.align		4
        /*0044*/ 	.byte	0x04, 0x0a
        /*0046*/ 	.short	(.L_212 - .L_211)
	.align		4
.L_211:
        /*0048*/ 	.word	index@(.nv.constant0._ZN7cutlass13device_kernelIN5flash11enable_sm90INS1_16FlashAttnFwdSm90INS1_25CollectiveMainloopFwdSm90ILi2EN4cute5tupleIJNS5_1CILi1EEES8_S8_EEENS6_IJNS7_ILi128EEENS7_ILi96EEENS7_ILi64EEEEEELi256ENS_10bfloat16_tEfNS_4arch4Sm90ELb0ELb1ELb1ELb0ELb1ELb0ELb1ELb1ELb0ELb1ELb0ELb0EEENS1_21CollectiveEpilogueFwdINS6_IJSA_NS7_ILi256EEESB_EEES9_SE_SG_Li256ELb0ELb1ELb0ELb0EEENS1_30DynamicPersistentTileSchedulerILi256ELi128ELb0ELb1ELb1EEEEEEEEEvNT_6ParamsE)
        /*004c*/ 	.short	0x0380
        /*004e*/ 	.short	0x0b80


	//----- nvinfo : EIATTR_SW_WAR
	.align		4
.L_212:
        /*0050*/ 	.byte	0x04, 0x36
        /*0052*/ 	.short	(.L_214 - .L_213)
.L_213:
        /*0054*/ 	.word	0x00000008
.L_214:


//--------------------- .nv.info._ZN7cutlass13device_kernelIN5flash11enable_sm90INS1_16FlashAttnFwdSm90INS1_25CollectiveMainloopFwdSm90ILi2EN4cute5tupleIJNS5_1CILi1EEES8_S8_EEENS6_IJNS7_ILi128EEENS7_ILi96EEENS7_ILi64EEEEEELi256ENS_10bfloat16_tEfNS_4arch4Sm90ELb0ELb1ELb1ELb1ELb1ELb0ELb0ELb1ELb0ELb1ELb0ELb0EEENS1_21CollectiveEpilogueFwdINS6_IJSA_NS7_ILi256EEESB_EEES9_SE_SG_Li256ELb1ELb1ELb0ELb0EEENS1_36VarlenDynamicPersistentTileSchedulerILi128ELi96ELi256ELi128ELb0ELb1ELb1ELb1ELb0ELb1EEEEEEEEEvNT_6ParamsE --------------------------
	.section	.nv.info._ZN7cutlass13device_kernelIN5flash11enable_sm90INS1_16FlashAttnFwdSm90INS1_25CollectiveMainloopFwdSm90ILi2EN4cute5tupleIJNS5_1CILi1EEES8_S8_EEENS6_IJNS7_ILi128EEENS7_ILi96EEENS7_ILi64EEEEEELi256ENS_10bfloat16_tEfNS_4arch4Sm90ELb0ELb1ELb1ELb1ELb1ELb0ELb0ELb1ELb0ELb1ELb0ELb0EEENS1_21CollectiveEpilogueFwdINS6_IJSA_NS7_ILi256EEESB_EEES9_SE_SG_Li256ELb1ELb1ELb0ELb0EEENS1_36VarlenDynamicPersistentTileSchedulerILi128ELi96ELi256ELi128ELb0ELb1ELb1ELb1ELb0ELb1EEEEEEEEEvNT_6ParamsE,"",@"SHT_CUDA_INFO"
	.sectionflags	@""
	.align	4


	//----- nvinfo : EIATTR_CUDA_API_VERSION
	.align		4
        /*0000*/ 	.byte	0x04, 0x37
        /*0002*/ 	.short	(.L_216 - .L_215)
.L_215:
        /*0004*/ 	.word	0x00000082


	//----- nvinfo : EIATTR_KPARAM_INFO
	.align		4
.L_216:
        /*0008*/ 	.byte	0x04, 0x17
        /*000a*/ 	.short	(.L_218 - .L_217)
.L_217:
        /*000c*/ 	.word	0x00000000
        /*0010*/ 	.short	0x0000
        /*0012*/ 	.short	0x0000
        /*0014*/ 	.byte	0x00, 0xf0, 0x01, 0x2a


	//----- nvinfo : EIATTR_SPARSE_MMA_MASK
	.align		4
.L_218:
        /*0018*/ 	.byte	0x03, 0x50
        /*001a*/ 	.short	0x0000


	//----- nvinfo : EIATTR_MAXREG_COUNT
	.align		4
        /*001c*/ 	.byte	0x03, 0x1b
        /*001e*/ 	.short	0x00a8


	//----- nvinfo : EIATTR_MERCURY_ISA_VERSION
	.align		4
        /*0020*/ 	.byte	0x03, 0x5f
        /*0022*/ 	.short	0x0101


	//----- nvinfo : EIATTR_VRC_CTA_INIT_COUNT
	.align		4
        /*0024*/ 	.byte	0x02, 0x4a
	.zero		1
	.zero		1


	//----- nvinfo : EIATTR_EXIT_INSTR_OFFSETS
	.align		4
        /*0028*/ 	.byte	0x04, 0x1c
        /*002a*/ 	.short	(.L_220 - .L_219)


	//   ....[0]....
.L_219:
        /*002c*/ 	.word	0x00000010


	//----- nvinfo : EIATTR_MAX_THREADS
	.align		4
.L_220:
        /*0030*/ 	.byte	0x04, 0x05
        /*0032*/ 	.short	(.L_222 - .L_221)
.L_221:
        /*0034*/ 	.word	0x00000180
        /*0038*/ 	.word	0x00000001
        /*003c*/ 	.word	0x00000001


	//----- nvinfo : EIATTR_CBANK_PARAM_SIZE
	.align		4
.L_222:
        /*0040*/ 	.byte	0x03, 0x19
        /*0042*/ 	.short	0x0a80


	//----- nvinfo : EIATTR_PARAM_CBANK
	.align		4
        /*0044*/ 	.byte	0x04, 0x0a
        /*0046*/ 	.short	(.L_224 - .L_223)
	.align		4
.L_223:
        /*0048*/ 	.word	index@(.nv.constant0._ZN7cutlass13device_kernelIN5flash11enable_sm90INS1_16FlashAttnFwdSm90INS1_25CollectiveMainloopFwdSm90ILi2EN4cute5tupleIJNS5_1CILi1EEES8_S8_EEENS6_IJNS7_ILi128EEENS7_ILi96EEENS7_ILi64EEEEEELi256ENS_10bfloat16_tEfNS_4arch4Sm90ELb0ELb1ELb1ELb1ELb1ELb0ELb0ELb1ELb0ELb1ELb0ELb0EEENS1_21CollectiveEpilogueFwdINS6_IJSA_NS7_ILi256EEESB_EEES9_SE_SG_Li256ELb1ELb1ELb0ELb0EEENS1_36VarlenDynamicPersistentTileSchedulerILi128ELi96ELi256ELi128ELb0ELb1ELb1ELb1ELb0ELb1EEEEEEEEEvNT_6ParamsE)
        /*004c*/ 	.short	0x0380
        /*004e*/ 	.short	0x0a80


	//----- nvinfo : EIATTR_SW_WAR
	.align		4
.L_224:
        /*0050*/ 	.byte	0x04, 0x36
        /*0052*/ 	.short	(.L_226 - .L_225)
.L_225:
        /*0054*/ 	.word	0x00000008
.L_226:


//--------------------- .nv.info._ZN7cutlass13device_kernelIN5flash11enable_sm90INS1_16FlashAttnFwdSm90INS1_25CollectiveMainloopFwdSm90ILi2EN4cute5tupleIJNS5_1CILi1EEES8_S8_EEENS6_IJNS7_ILi128EEENS7_ILi96EEENS7_ILi64EEEEEELi256ENS_10bfloat16_tEfNS_4arch4Sm90ELb0ELb1ELb1ELb1ELb1ELb1ELb0ELb1ELb0ELb1ELb0ELb0EEENS1_21CollectiveEpilogueFwdINS6_IJSA_NS7_ILi256EEESB_EEES9_SE_SG_Li256ELb1ELb1ELb0ELb0EEENS1_36VarlenDynamicPersistentTileSchedulerILi128ELi96ELi256ELi128ELb0ELb1ELb1ELb1ELb0ELb1EEEEEEEEEvNT_6ParamsE --------------------------
	.section	.nv.info._ZN7cutlass13device_kernelIN5flash11enable_sm90INS1_16FlashAttnFwdSm90INS1_25CollectiveMainloopFwdSm90ILi2EN4cute5tupleIJNS5_1CILi1EEES8_S8_EEENS6_IJNS7_ILi128EEENS7_ILi96EEENS7_ILi64EEEEEELi256ENS_10bfloat16_tEfNS_4arch4Sm90ELb0ELb1ELb1ELb1ELb1ELb1ELb0ELb1ELb0ELb1ELb0ELb0EEENS1_21CollectiveEpilogueFwdINS6_IJSA_NS7_ILi256EEESB_EEES9_SE_SG_Li256ELb1ELb1ELb0ELb0EEENS1_36VarlenDynamicPersistentTileSchedulerILi128ELi96ELi256ELi128ELb0ELb1ELb1ELb1ELb0ELb1EEEEEEEEEvNT_6ParamsE,"",@"SHT_CUDA_INFO"
	.sectionflags	@""
	.align	4


	//----- nvinfo : EIATTR_CUDA_API_VERSION
	.align		4
        /*0000*/ 	.byte	0x04, 0x37
        /*0002*/ 	.short	(.L_228 - .L_227)
.L_227:
        /*0004*/ 	.word	0x00000082


	//----- nvinfo : EIATTR_KPARAM_INFO
	.align		4
.L_228:
        /*0008*/ 	.byte	0x04, 0x17
        /*000a*/ 	.short	(.L_230 - .L_229)
.L_229:
        /*000c*/ 	.word	0x00000000
        /*0010*/ 	.short	0x0000
        /*0012*/ 	.short	0x0000
        /*0014*/ 	.byte	0x00, 0xf0, 0x01, 0x2a


	//----- nvinfo : EIATTR_SPARSE_MMA_MASK
	.align		4
.L_230:
        /*0018*/ 	.byte	0x03, 0x50
        /*001a*/ 	.short	0x0000


	//----- nvinfo : EIATTR_MAXREG_COUNT
	.align		4
        /*001c*/ 	.byte	0x03, 0x1b
        /*001e*/ 	.short	0x00a8


	//----- nvinfo : EIATTR_MERCURY_ISA_VERSION
	.align		4
        /*0020*/ 	.byte	0x03, 0x5f
        /*0022*/ 	.short	0x0101


	//----- nvinfo : EIATTR_VRC_CTA_INIT_COUNT
	.align		4
        /*0024*/ 	.byte	0x02, 0x4a
	.zero		1
	.zero		1


	//----- nvinfo : EIATTR_EXIT_INSTR_OFFSETS
	.align		4
        /*0028*/ 	.byte	0x04, 0x1c
        /*002a*/ 	.short	(.L_232 - .L_231)


	//   ....[0]....
.L_231:
        /*002c*/ 	.word	0x00000010


	//----- nvinfo : EIATTR_MAX_THREADS
	.align		4
.L_232:
        /*0030*/ 	.byte	0x04, 0x05
        /*0032*/ 	.short	(.L_234 - .L_233)
.L_233:
        /*0034*/ 	.word	0x00000180
        /*0038*/ 	.word	0x00000001
        /*003c*/ 	.word	0x00000001


	//----- nvinfo : EIATTR_CBANK_PARAM_SIZE
	.align		4
.L_234:
        /*0040*/ 	.byte	0x03, 0x19
        /*0042*/ 	.short	0x0a80


	//----- nvinfo : EIATTR_PARAM_CBANK
	.align		4
        /*0044*/ 	.byte	0x04, 0x0a
        /*0046*/ 	.short	(.L_236 - .L_235)
	.align		4
.L_235:
        /*0048*/ 	.word	index@(.nv.constant0._ZN7cutlass13device_kernelIN5flash11enable_sm90INS1_16FlashAttnFwdSm90INS1_25CollectiveMainloopFwdSm90ILi2EN4cute5tupleIJNS5_1CILi1EEES8_S8_EEENS6_IJNS7_ILi128EEENS7_ILi96EEENS7_ILi64EEEEEELi256ENS_10bfloat16_tEfNS_4arch4Sm90ELb0ELb1ELb1ELb1ELb1ELb1ELb0ELb1ELb0ELb1ELb0ELb0EEENS1_21CollectiveEpilogueFwdINS6_IJSA_NS7_ILi256EEESB_EEES9_SE_SG_Li256ELb1ELb1ELb0ELb0EEENS1_36VarlenDynamicPersistentTileSchedulerILi128ELi96ELi256ELi128ELb0ELb1ELb1ELb1ELb0ELb1EEEEEEEEEvNT_6ParamsE)
        /*004c*/ 	.short	0x0380
        /*004e*/ 	.short	0x0a80


	//----- nvinfo : EIATTR_SW_WAR
	.align		4
.L_236:
        /*0050*/ 	.byte	0x04, 0x36
        /*0052*/ 	.short	(.L_238 - .L_237)
.L_237:
        /*0054*/ 	.word	0x00000008
.L_238:


//--------------------- .nv.info._ZN7cutlass13device_kernelIN5flash11enable_sm90INS1_16FlashAttnFwdSm90INS1_25CollectiveMainloopFwdSm90ILi2EN4cute5tupleIJNS5_1CILi1EEES8_S8_EEENS6_IJNS7_ILi128EEENS7_ILi96EEENS7_ILi64EEEEEELi256ENS_10bfloat16_tEfNS_4arch4Sm90ELb0ELb1ELb1ELb1ELb1ELb0ELb1ELb1ELb0ELb1ELb0ELb0EEENS1_21CollectiveEpilogueFwdINS6_IJSA_NS7_ILi256EEESB_EEES9_SE_SG_Li256ELb1ELb1ELb0ELb0EEENS1_36VarlenDynamicPersistentTileSchedulerILi128ELi96ELi256ELi128ELb0ELb1ELb1ELb1ELb0ELb1EEEEEEEEEvNT_6ParamsE --------------------------
	.section	.nv.info._ZN7cutlass13device_kernelIN5flash11enable_sm90INS1_16FlashAttnFwdSm90INS1_25CollectiveMainloopFwdSm90ILi2EN4cute5tupleIJNS5_1CILi1EEES8_S8_EEENS6_IJNS7_ILi128EEENS7_ILi96EEENS7_ILi64EEEEEELi256ENS_10bfloat16_tEfNS_4arch4Sm90ELb0ELb1ELb1ELb1ELb1ELb0ELb1ELb1ELb0ELb1ELb0ELb0EEENS1_21CollectiveEpilogueFwdINS6_IJSA_NS7_ILi256EEESB_EEES9_SE_SG_Li256ELb1ELb1ELb0ELb0EEENS1_36VarlenDynamicPersistentTileSchedulerILi128ELi96ELi256ELi128ELb0ELb1ELb1ELb1ELb0ELb1EEEEEEEEEvNT_6ParamsE,"",@"SHT_CUDA_INFO"
	.sectionflags	@""
	.align	4


	//----- nvinfo : EIATTR_CUDA_API_VERSION
	.align		4
        /*0000*/ 	.byte	0x04, 0x37
        /*0002*/ 	.short	(.L_240 - .L_239)
.L_239:
        /*0004*/ 	.word	0x00000082


	//----- nvinfo : EIATTR_KPARAM_INFO
	.align		4
.L_240:
        /*0008*/ 	.byte	0x04, 0x17
        /*000a*/ 	.short	(.L_242 - .L_241)
.L_241:
        /*000c*/ 	.word	0x00000000
        /*0010*/ 	.short	0x0000
        /*0012*/ 	.short	0x0000
        /*0014*/ 	.byte	0x00, 0xf0, 0x01, 0x2e


	//----- nvinfo : EIATTR_SPARSE_MMA_MASK
	.align		4
.L_242:
        /*0018*/ 	.byte	0x03, 0x50
        /*001a*/ 	.short	0x0000


	//----- nvinfo : EIATTR_MAXREG_COUNT
	.align		4
        /*001c*/ 	.byte	0x03, 0x1b
        /*001e*/ 	.short	0x00a8


	//----- nvinfo : EIATTR_MERCURY_ISA_VERSION
	.align		4
        /*0020*/ 	.byte	0x03, 0x5f
        /*0022*/ 	.short	0x0101


	//----- nvinfo : EIATTR_VRC_CTA_INIT_COUNT
	.align		4
        /*0024*/ 	.byte	0x02, 0x4a
	.zero		1
	.zero		1


	//----- nvinfo : EIATTR_EXIT_INSTR_OFFSETS
	.align		4
        /*0028*/ 	.byte	0x04, 0x1c
        /*002a*/ 	.short	(.L_244 - .L_243)


	//   ....[0]....
.L_243:
        /*002c*/ 	.word	0x00000010


	//----- nvinfo : EIATTR_MAX_THREADS
	.align		4
.L_244:
        /*0030*/ 	.byte	0x04, 0x05
        /*0032*/ 	.short	(.L_246 - .L_245)
.L_245:
        /*0034*/ 	.word	0x00000180
        /*0038*/ 	.word	0x00000001
        /*003c*/ 	.word	0x00000001


	//----- nvinfo : EIATTR_CBANK_PARAM_SIZE
	.align		4
.L_246:
        /*0040*/ 	.byte	0x03, 0x19
        /*0042*/ 	.short	0x0b80


	//----- nvinfo : EIATTR_PARAM_CBANK
	.align		4
        /*0044*/ 	.byte	0x04, 0x0a
        /*0046*/ 	.short	(.L_248 - .L_247)
	.align		4
.L_247:
        /*0048*/ 	.word	index@(.nv.constant0._ZN7cutlass13device_kernelIN5flash11enable_sm90INS1_16FlashAttnFwdSm90INS1_25CollectiveMainloopFwdSm90ILi2EN4cute5tupleIJNS5_1CILi1EEES8_S8_EEENS6_IJNS7_ILi128EEENS7_ILi96EEENS7_ILi64EEEEEELi256ENS_10bfloat16_tEfNS_4arch4Sm90ELb0ELb1ELb1ELb1ELb1ELb0ELb1ELb1ELb0ELb1ELb0ELb0EEENS1_21CollectiveEpilogueFwdINS6_IJSA_NS7_ILi256EEESB_EEES9_SE_SG_Li256ELb1ELb1ELb0ELb0EEENS1_36VarlenDynamicPersistentTileSchedulerILi128ELi96ELi256ELi128ELb0ELb1ELb1ELb1ELb0ELb1EEEEEEEEEvNT_6ParamsE)
        /*004c*/ 	.short	0x0380
        /*004e*/ 	.short	0x0b80


	//----- nvinfo : EIATTR_SW_WAR
	.align		4
.L_248:
        /*0050*/ 	.byte	0x04, 0x36
        /*0052*/ 	.short	(.L_250 - .L_249)
.L_249:
        /*0054*/ 	.word	0x00000008
.L_250:


//--------------------- .nv.info._ZN7cutlass13device_kernelIN5flash11enable_sm90INS1_16FlashAttnFwdSm90INS1_25CollectiveMainloopFwdSm90ILi2EN4cute5tupleIJNS5_1CILi1EEES8_S8_EEENS6_IJNS7_ILi128EEENS7_ILi96EEENS7_ILi64EEEEEELi256ENS_10bfloat16_tEfNS_4arch4Sm90ELb0ELb1ELb1ELb1ELb1ELb1ELb1ELb1ELb0ELb1ELb0ELb0EEENS1_21CollectiveEpilogueFwdINS6_IJSA_NS7_ILi256EEESB_EEES9_SE_SG_Li256ELb1ELb1ELb0ELb0EEENS1_36VarlenDynamicPersistentTileSchedulerILi128ELi96ELi256ELi128ELb0ELb1ELb1ELb1ELb0ELb1EEEEEEEEEvNT_6ParamsE --------------------------
	.section	.nv.info._ZN7cutlass13device_kernelIN5flash11enable_sm90INS1_16FlashAttnFwdSm90INS1_25CollectiveMainloopFwdSm90ILi2EN4cute5tupleIJNS5_1CILi1EEES8_S8_EEENS6_IJNS7_ILi128EEENS7_ILi96EEENS7_ILi64EEEEEELi256ENS_10bfloat16_tEfNS_4arch4Sm90ELb0ELb1ELb1ELb1ELb1ELb1ELb1ELb1ELb0ELb1ELb0ELb0EEENS1_21CollectiveEpilogueFwdINS6_IJSA_NS7_ILi256EEESB_EEES9_SE_SG_Li256ELb1ELb1ELb0ELb0EEENS1_36VarlenDynamicPersistentTileSchedulerILi128ELi96ELi256ELi128ELb0ELb1ELb1ELb1ELb0ELb1EEEEEEEEEvNT_6ParamsE,"",@"SHT_CUDA_INFO"
	.sectionflags	@""
	.align	4


	//----- nvinfo : EIATTR_CUDA_API_VERSION
	.align		4
        /*0000*/ 	.byte	0x04, 0x37
        /*0002*/ 	.short	(.L_252 - .L_251)
.L_251:
        /*0004*/ 	.word	0x00000082


	//----- nvinfo : EIATTR_KPARAM_INFO
	.align		4
.L_252:
        /*0008*/ 	.byte	0x04, 0x17
        /*000a*/ 	.short	(.L_254 - .L_253)
.L_253:
        /*000c*/ 	.word	0x00000000
        /*0010*/ 	.short	0x0000
        /*0012*/ 	.short	0x0000
        /*0014*/ 	.byte	0x00, 0xf0, 0x01, 0x2e


	//----- nvinfo : EIATTR_SPARSE_MMA_MASK
	.align		4
.L_254:
        /*0018*/ 	.byte	0x03, 0x50
        /*001a*/ 	.short	0x0000


	//----- nvinfo : EIATTR_MAXREG_COUNT
	.align		4
        /*001c*/ 	.byte	0x03, 0x1b
        /*001e*/ 	.short	0x00a8


	//----- nvinfo : EIATTR_MERCURY_ISA_VERSION
	.align		4
        /*0020*/ 	.byte	0x03, 0x5f
        /*0022*/ 	.short	0x0101


	//----- nvinfo : EIATTR_VRC_CTA_INIT_COUNT
	.align		4
        /*0024*/ 	.byte	0x02, 0x4a
	.zero		1
	.zero		1


	//----- nvinfo : EIATTR_EXIT_INSTR_OFFSETS
	.align		4
        /*0028*/ 	.byte	0x04, 0x1c
        /*002a*/ 	.short	(.L_256 - .L_255)


	//   ....[0]....
.L_255:
        /*002c*/ 	.word	0x00000010


	//----- nvinfo : EIATTR_MAX_THREADS
	.align		4
.L_256:
        /*0030*/ 	.byte	0x04, 0x05
        /*0032*/ 	.short	(.L_258 - .L_257)
.L_257:
        /*0034*/ 	.word	0x00000180
        /*0038*/ 	.word	0x00000001
        /*003c*/ 	.word	0x00000001


	//----- nvinfo : EIATTR_CBANK_PARAM_SIZE
	.align		4
.L_258:
        /*0040*/ 	.byte	0x03, 0x19
        /*0042*/ 	.short	0x0b80


	//----- nvinfo : EIATTR_PARAM_CBANK
	.align		4
        /*0044*/ 	.byte	0x04, 0x0a
        /*0046*/ 	.short	(.L_260 - .L_259)
	.align		4
.L_259:
        /*0048*/ 	.word	index@(.nv.constant0._ZN7cutlass13device_kernelIN5flash11enable_sm90INS1_16FlashAttnFwdSm90INS1_25CollectiveMainloopFwdSm90ILi2EN4cute5tupleIJNS5_1CILi1EEES8_S8_EEENS6_IJNS7_ILi128EEENS7_ILi96EEENS7_ILi64EEEEEELi256ENS_10bfloat16_tEfNS_4arch4Sm90ELb0ELb1ELb1ELb1ELb1ELb1ELb1ELb1ELb0ELb1ELb0ELb0EEENS1_21CollectiveEpilogueFwdINS6_IJSA_NS7_ILi256EEESB_EEES9_SE_SG_Li256ELb1ELb1ELb0ELb0EEENS1_36VarlenDynamicPersistentTileSchedulerILi128ELi96ELi256ELi128ELb0ELb1ELb1ELb1ELb0ELb1EEEEEEEEEvNT_6ParamsE)
        /*004c*/ 	.short	0x0380
        /*004e*/ 	.short	0x0b80


	//----- nvinfo : EIATTR_SW_WAR
	.align		4
.L_260:
        /*0050*/ 	.byte	0x04, 0x36
        /*0052*/ 	.short	(.L_262 - .L_261)
.L_261:
        /*0054*/ 	.word	0x00000008
.L_262:


//--------------------- .nv.info._ZN7cutlass13device_kernelIN5flash11enable_sm90INS1_16FlashAttnFwdSm90INS1_25CollectiveMainloopFwdSm90ILi2EN4cute5tupleIJNS5_1CILi1EEES8_S8_EEENS6_IJNS7_ILi128EEENS7_ILi96EEENS7_ILi64EEEEEELi256ENS_10bfloat16_tEfNS_4arch4Sm90ELb1ELb0ELb1ELb0ELb1ELb0ELb0ELb1ELb0ELb1ELb0ELb0EEENS1_21CollectiveEpilogueFwdINS6_IJSA_NS7_ILi256EEESB_EEES9_SE_SG_Li256ELb0ELb1ELb0ELb0EEENS1_30DynamicPersistentTileSchedulerILi256ELi128ELb0ELb1ELb1EEEEEEEEEvNT_6ParamsE --------------------------
	.section	.nv.info._ZN7cutlass13device_kernelIN5flash11enable_sm90INS1_16FlashAttnFwdSm90INS1_25CollectiveMainloopFwdSm90ILi2EN4cute5tupleIJNS5_1CILi1EEES8_S8_EEENS6_IJNS7_ILi128EEENS7_ILi96EEENS7_ILi64EEEEEELi256ENS_10bfloat16_tEfNS_4arch4Sm90ELb1ELb0ELb1ELb0ELb1ELb0ELb0ELb1ELb0ELb1ELb0ELb0EEENS1_21CollectiveEpilogueFwdINS6_IJSA_NS7_ILi256EEESB_EEES9_SE_SG_Li256ELb0ELb1ELb0ELb0EEENS1_30DynamicPersistentTileSchedulerILi256ELi128ELb0ELb1ELb1EEEEEEEEEvNT_6ParamsE,"",@"SHT_CUDA_INFO"
	.sectionflags	@""
	.align	4


	//----- nvinfo : EIATTR_CUDA_API_VERSION
	.align		4
        /*0000*/ 	.byte	0x04, 0x37
        /*0002*/ 	.short	(.L_264 - .L_263)
.L_263:
        /*0004*/ 	.word	0x00000082


	//----- nvinfo : EIATTR_KPARAM_INFO
	.align		4
.L_264:
        /*0008*/ 	.byte	0x04, 0x17
        /*000a*/ 	.short	(.L_266 - .L_265)
.L_265:
        /*000c*/ 	.word	0x00000000
        /*0010*/ 	.short	0x0000
        /*0012*/ 	.short	0x0000
        /*0014*/ 	.byte	0x00, 0xf0, 0x01, 0x2a


	//----- nvinfo : EIATTR_SPARSE_MMA_MASK
	.align		4
.L_266:
        /*0018*/ 	.byte	0x03, 0x50
        /*001a*/ 	.short	0x0000


	//----- nvinfo : EIATTR_MAXREG_COUNT
	.align		4
        /*001c*/ 	.byte	0x03, 0x1b
        /*001e*/ 	.short	0x00a8


	//----- nvinfo : EIATTR_MERCURY_ISA_VERSION
	.align		4
        /*0020*/ 	.byte	0x03, 0x5f
        /*0022*/ 	.short	0x0101


	//----- nvinfo : EIATTR_VRC_CTA_INIT_COUNT
	.align		4
        /*0024*/ 	.byte	0x02, 0x4a
	.zero		1
	.zero		1


	//----- nvinfo : EIATTR_EXIT_INSTR_OFFSETS
	.align		4
        /*0028*/ 	.byte	0x04, 0x1c
        /*002a*/ 	.short	(.L_268 - .L_267)


	//   ....[0]....
.L_267:
        /*002c*/ 	.word	0x00000010


	//----- nvinfo : EIATTR_MAX_THREADS
	.align		4
.L_268:
        /*0030*/ 	.byte	0x04, 0x05
        /*0032*/ 	.short	(.L_270 - .L_269)
.L_269:
        /*0034*/ 	.word	0x00000180
        /*0038*/ 	.word	0x00000001
        /*003c*/ 	.word	0x00000001


	//----- nvinfo : EIATTR_CBANK_PARAM_SIZE
	.align		4
.L_270:
        /*0040*/ 	.byte	0x03, 0x19
        /*0042*/ 	.short	0x0a80


	//----- nvinfo : EIATTR_PARAM_CBANK
	.align		4
        /*0044*/ 	.byte	0x04, 0x0a
        /*0046*/ 	.short	(.L_272 - .L_271)
	.align		4
.L_271:
        /*0048*/ 	.word	index@(.nv.constant0._ZN7cutlass13device_kernelIN5flash11enable_sm90INS1_16FlashAttnFwdSm90INS1_25CollectiveMainloopFwdSm90ILi2EN4cute5tupleIJNS5_1CILi1EEES8_S8_EEENS6_IJNS7_ILi128EEENS7_ILi96EEENS7_ILi64EEEEEELi256ENS_10bfloat16_tEfNS_4arch4Sm90ELb1ELb0ELb1ELb0ELb1ELb0ELb0ELb1ELb0ELb1ELb0ELb0EEENS1_21CollectiveEpilogueFwdINS6_IJSA_NS7_ILi256EEESB_EEES9_SE_SG_Li256ELb0ELb1ELb0ELb0EEENS1_30DynamicPersistentTileSchedulerILi256ELi128ELb0ELb1ELb1EEEEEEEEEvNT_6ParamsE)
        /*004c*/ 	.short	0x0380
        /*004e*/ 	.short	0x0a80


	//----- nvinfo : EIATTR_SW_WAR
	.align		4
.L_272:
        /*0050*/ 	.byte	0x04, 0x36
        /*0052*/ 	.short	(.L_274 - .L_273)
.L_273:
        /*0054*/ 	.word	0x00000008
.L_274:


//--------------------- .nv.info._ZN7cutlass13device_kernelIN5flash11enable_sm90INS1_16FlashAttnFwdSm90INS1_25CollectiveMainloopFwdSm90ILi2EN4cute5tupleIJNS5_1CILi1EEES8_S8_EEENS6_IJNS7_ILi128EEENS7_ILi96EEENS7_ILi64EEEEEELi256ENS_10bfloat16_tEfNS_4arch4Sm90ELb1ELb0ELb1ELb0ELb1ELb0ELb1ELb1ELb0ELb1ELb0ELb0EEENS1_21CollectiveEpilogueFwdINS6_IJSA_NS7_ILi256EEESB_EEES9_SE_SG_Li256ELb0ELb1ELb0ELb0EEENS1_30DynamicPersistentTileSchedulerILi256ELi128ELb0ELb1ELb1EEEEEEEEEvNT_6ParamsE --------------------------
	.section	.nv.info._ZN7cutlass13device_kernelIN5flash11enable_sm90INS1_16FlashAttnFwdSm90INS1_25CollectiveMainloopFwdSm90ILi2EN4cute5tupleIJNS5_1CILi1EEES8_S8_EEENS6_IJNS7_ILi128EEENS7_ILi96EEENS7_ILi64EEEEEELi256ENS_10bfloat16_tEfNS_4arch4Sm90ELb1ELb0ELb1ELb0ELb1ELb0ELb1ELb1ELb0ELb1ELb0ELb0EEENS1_21CollectiveEpilogueFwdINS6_IJSA_NS7_ILi256EEESB_EEES9_SE_SG_Li256ELb0ELb1ELb0ELb0EEENS1_30DynamicPersistentTileSchedulerILi256ELi128ELb0ELb1ELb1EEEEEEEEEvNT_6ParamsE,"",@"SHT_CUDA_INFO"
	.sectionflags	@""
	.align	4


	//----- nvinfo : EIATTR_CUDA_API_VERSION
	.align		4
        /*0000*/ 	.byte	0x04, 0x37
        /*0002*/ 	.short	(.L_276 - .L_275)
.L_275:
        /*0004*/ 	.word	0x00000082


	//----- nvinfo : EIATTR_KPARAM_INFO
	.align		4
.L_276:
        /*0008*/ 	.byte	0x04, 0x17
        /*000a*/ 	.short	(.L_278 - .L_277)
.L_277:
        /*000c*/ 	.word	0x00000000
        /*0010*/ 	.short	0x0000
        /*0012*/ 	.short	0x0000
        /*0014*/ 	.byte	0x00, 0xf0, 0x01, 0x2e


	//----- nvinfo : EIATTR_SPARSE_MMA_MASK
	.align		4
.L_278:
        /*0018*/ 	.byte	0x03, 0x50
        /*001a*/ 	.short	0x0000


	//----- nvinfo : EIATTR_MAXREG_COUNT
	.align		4
        /*001c*/ 	.byte	0x03, 0x1b
        /*001e*/ 	.short	0x00a8


	//----- nvinfo : EIATTR_MERCURY_ISA_VERSION
	.align		4
        /*0020*/ 	.byte	0x03, 0x5f
        /*0022*/ 	.short	0x0101


	//----- nvinfo : EIATTR_VRC_CTA_INIT_COUNT
	.align		4
        /*0024*/ 	.byte	0x02, 0x4a
	.zero		1
	.zero		1


	//----- nvinfo : EIATTR_EXIT_INSTR_OFFSETS
	.align		4
        /*0028*/ 	.byte	0x04, 0x1c
        /*002a*/ 	.short	(.L_280 - .L_279)


	//   ....[0]....
.L_279:
        /*002c*/ 	.word	0x00000010


	//----- nvinfo : EIATTR_MAX_THREADS
	.align		4
.L_280:
        /*0030*/ 	.byte	0x04, 0x05
        /*0032*/ 	.short	(.L_282 - .L_281)
.L_281:
        /*0034*/ 	.word	0x00000180
        /*0038*/ 	.word	0x00000001
        /*003c*/ 	.word	0x00000001


	//----- nvinfo : EIATTR_CBANK_PARAM_SIZE
	.align		4
.L_282:
        /*0040*/ 	.byte	0x03, 0x19
        /*0042*/ 	.short	0x0b80


	//----- nvinfo : EIATTR_PARAM_CBANK
	.align		4
        /*0044*/ 	.byte	0x04, 0x0a
        /*0046*/ 	.short	(.L_284 - .L_283)
	.align		4
.L_283:
        /*0048*/ 	.word	index@(.nv.constant0._ZN7cutlass13device_kernelIN5flash11enable_sm90INS1_16FlashAttnFwdSm90INS1_25CollectiveMainloopFwdSm90ILi2EN4cute5tupleIJNS5_1CILi1EEES8_S8_EEENS6_IJNS7_ILi128EEENS7_ILi96EEENS7_ILi64EEEEEELi256ENS_10bfloat16_tEfNS_4arch4Sm90ELb1ELb0ELb1ELb0ELb1ELb0ELb1ELb1ELb0ELb1ELb0ELb0EEENS1_21CollectiveEpilogueFwdINS6_IJSA_NS7_ILi256EEESB_EEES9_SE_SG_Li256ELb0ELb1ELb0ELb0EEENS1_30DynamicPersistentTileSchedulerILi256ELi128ELb0ELb1ELb1EEEEEEEEEvNT_6ParamsE)
        /*004c*/ 	.short	0x0380
        /*004e*/ 	.short	0x0b80


	//----- nvinfo : EIATTR_SW_WAR
	.align		4
.L_284:
        /*0050*/ 	.byte	0x04, 0x36
        /*0052*/ 	.short	(.L_286 - .L_285)
.L_285:
        /*0054*/ 	.word	0x00000008
.L_286:


//--------------------- .nv.info._ZN7cutlass13device_kernelIN5flash11enable_sm90INS1_16FlashAttnFwdSm90INS1_25CollectiveMainloopFwdSm90ILi2EN4cute5tupleIJNS5_1CILi1EEES8_S8_EEENS6_IJNS7_ILi128EEENS7_ILi96EEENS7_ILi64EEEEEELi256ENS_10bfloat16_tEfNS_4arch4Sm90ELb1ELb0ELb1ELb1ELb1ELb0ELb0ELb1ELb0ELb1ELb0ELb0EEENS1_21CollectiveEpilogueFwdINS6_IJSA_NS7_ILi256EEESB_EEES9_SE_SG_Li256ELb1ELb1ELb0ELb0EEENS1_36VarlenDynamicPersistentTileSchedulerILi128ELi96ELi256ELi128ELb0ELb1ELb1ELb1ELb1ELb1EEEEEEEEEvNT_6ParamsE --------------------------
	.section	.nv.info._ZN7cutlass13device_kernelIN5flash11enable_sm90INS1_16FlashAttnFwdSm90INS1_25CollectiveMainloopFwdSm90ILi2EN4cute5tupleIJNS5_1CILi1EEES8_S8_EEENS6_IJNS7_ILi128EEENS7_ILi96EEENS7_ILi64EEEEEELi256ENS_10bfloat16_tEfNS_4arch4Sm90ELb1ELb0ELb1ELb1ELb1ELb0ELb0ELb1ELb0ELb1ELb0ELb0EEENS1_21CollectiveEpilogueFwdINS6_IJSA_NS7_ILi256EEESB_EEES9_SE_SG_Li256ELb1ELb1ELb0ELb0EEENS1_36VarlenDynamicPersistentTileSchedulerILi128ELi96ELi256ELi128ELb0ELb1ELb1ELb1ELb1ELb1EEEEEEEEEvNT_6ParamsE,"",@"SHT_CUDA_INFO"
	.sectionflags	@""
	.align	4


	//----- nvinfo : EIATTR_CUDA_API_VERSION
	.align		4
        /*0000*/ 	.byte	0x04, 0x37
        /*0002*/ 	.short	(.L_288 - .L_287)
.L_287:
        /*0004*/ 	.word	0x00000082


	//----- nvinfo : EIATTR_KPARAM_INFO
	.align		4
.L_288:
        /*0008*/ 	.byte	0x04, 0x17
        /*000a*/ 	.short	(.L_290 - .L_289)
.L_289:
        /*000c*/ 	.word	0x00000000
        /*0010*/ 	.short	0x0000
        /*0012*/ 	.short	0x0000
        /*0014*/ 	.byte	0x00, 0xf0, 0x01, 0x2a


	//----- nvinfo : EIATTR_SPARSE_MMA_MASK
	.align		4
.L_290:
        /*0018*/ 	.byte	0x03, 0x50
        /*001a*/ 	.short	0x0000


	//----- nvinfo : EIATTR_MAXREG_COUNT
	.align		4
        /*001c*/ 	.byte	0x03, 0x1b
        /*001e*/ 	.short	0x00a8


	//----- nvinfo : EIATTR_MERCURY_ISA_VERSION
	.align		4
        /*0020*/ 	.byte	0x03, 0x5f
        /*0022*/ 	.short	0x0101


	//----- nvinfo : EIATTR_VRC_CTA_INIT_COUNT
	.align		4
        /*0024*/ 	.byte	0x02, 0x4a
	.zero		1
	.zero		1


	//----- nvinfo : EIATTR_EXIT_INSTR_OFFSETS
	.align		4
        /*0028*/ 	.byte	0x04, 0x1c
        /*002a*/ 	.short	(.L_292 - .L_291)


	//   ....[0]....
.L_291:
        /*002c*/ 	.word	0x00000010


	//----- nvinfo : EIATTR_MAX_THREADS
	.align		4
.L_292:
        /*0030*/ 	.byte	0x04, 0x05
        /*0032*/ 	.short	(.L_294 - .L_293)
.L_293:
        /*0034*/ 	.word	0x00000180
        /*0038*/ 	.word	0x00000001
        /*003c*/ 	.word	0x00000001


	//----- nvinfo : EIATTR_CBANK_PARAM_SIZE
	.align		4
.L_294:
        /*0040*/ 	.byte	0x03, 0x19
        /*0042*/ 	.short	0x0a80


	//----- nvinfo : EIATTR_PARAM_CBANK
	.align		4
        /*0044*/ 	.byte	0x04, 0x0a
        /*0046*/ 	.short	(.L_296 - .L_295)
	.align		4
.L_295:
        /*0048*/ 	.word	index@(.nv.constant0._ZN7cutlass13device_kernelIN5flash11enable_sm90INS1_16FlashAttnFwdSm90INS1_25CollectiveMainloopFwdSm90ILi2EN4cute5tupleIJNS5_1CILi1EEES8_S8_EEENS6_IJNS7_ILi128EEENS7_ILi96EEENS7_ILi64EEEEEELi256ENS_10bfloat16_tEfNS_4arch4Sm90ELb1ELb0ELb1ELb1ELb1ELb0ELb0ELb1ELb0ELb1ELb0ELb0EEENS1_21CollectiveEpilogueFwdINS6_IJSA_NS7_ILi256EEESB_EEES9_SE_SG_Li256ELb1ELb1ELb0ELb0EEENS1_36VarlenDynamicPersistentTileSchedulerILi128ELi96ELi256ELi128ELb0ELb1ELb1ELb1ELb1ELb1EEEEEEEEEvNT_6ParamsE)
        /*004c*/ 	.short	0x0380
        /*004e*/ 	.short	0x0a80


	//----- nvinfo : EIATTR_SW_WAR
	.align		4
.L_296:
        /*0050*/ 	.byte	0x04, 0x36
        /*0052*/ 	.short	(.L_298 - .L_297)
.L_297:
        /*0054*/ 	.word	0x00000008
.L_298:


//--------------------- .nv.info._ZN7cutlass13device_kernelIN5flash11enable_sm90INS1_16FlashAttnFwdSm90INS1_25CollectiveMainloopFwdSm90ILi2EN4cute5tupleIJNS5_1CILi1EEES8_S8_EEENS6_IJNS7_ILi128EEENS7_ILi96EEENS7_ILi64EEEEEELi256ENS_10bfloat16_tEfNS_4arch4Sm90ELb1ELb0ELb1ELb1ELb1ELb1ELb0ELb1ELb0ELb1ELb0ELb0EEENS1_21CollectiveEpilogueFwdINS6_IJSA_NS7_ILi256EEESB_EEES9_SE_SG_Li256ELb1ELb1ELb0ELb0EEENS1_36VarlenDynamicPersistentTileSchedulerILi128ELi96ELi256ELi128ELb0ELb1ELb1ELb1ELb1ELb1EEEEEEEEEvNT_6ParamsE --------------------------
	.section	.nv.info._ZN7cutlass13device_kernelIN5flash11enable_sm90INS1_16FlashAttnFwdSm90INS1_25CollectiveMainloopFwdSm90ILi2EN4cute5tupleIJNS5_1CILi1EEES8_S8_EEENS6_IJNS7_ILi128EEENS7_ILi96EEENS7_ILi64EEEEEELi256ENS_10bfloat16_tEfNS_4arch4Sm90ELb1ELb0ELb1ELb1ELb1ELb1ELb0ELb1ELb0ELb1ELb0ELb0EEENS1_21CollectiveEpilogueFwdINS6_IJSA_NS7_ILi256EEESB_EEES9_SE_SG_Li256ELb1ELb1ELb0ELb0EEENS1_36VarlenDynamicPersistentTileSchedulerILi128ELi96ELi256ELi128ELb0ELb1ELb1ELb1ELb1ELb1EEEEEEEEEvNT_6ParamsE,"",@"SHT_CUDA_INFO"
	.sectionflags	@""
	.align	4


	//----- nvinfo : EIATTR_CUDA_API_VERSION
	.align		4
        /*0000*/ 	.byte	0x04, 0x37
        /*0002*/ 	.short	(.L_300 - .L_299)
.L_299:
        /*0004*/ 	.word	0x00000082


	//----- nvinfo : EIATTR_KPARAM_INFO
	.align		4
.L_300:
        /*0008*/ 	.byte	0x04, 0x17
        /*000a*/ 	.short	(.L_302 - .L_301)
.L_301:
        /*000c*/ 	.word	0x00000000
        /*0010*/ 	.short	0x0000
        /*0012*/ 	.short	0x0000
        /*0014*/ 	.byte	0x00, 0xf0, 0x01, 0x2a


	//----- nvinfo : EIATTR_SPARSE_MMA_MASK
	.align		4
.L_302:
        /*0018*/ 	.byte	0x03, 0x50
        /*001a*/ 	.short	0x0000


	//----- nvinfo : EIATTR_MAXREG_COUNT
	.align		4
        /*001c*/ 	.byte	0x03, 0x1b
        /*001e*/ 	.short	0x00a8


	//----- nvinfo : EIATTR_MERCURY_ISA_VERSION
	.align		4
        /*0020*/ 	.byte	0x03, 0x5f
        /*0022*/ 	.short	0x0101


	//----- nvinfo : EIATTR_VRC_CTA_INIT_COUNT
	.align		4
        /*0024*/ 	.byte	0x02, 0x4a
	.zero		1
	.zero		1


	//----- nvinfo : EIATTR_EXIT_INSTR_OFFSETS
	.align		4
        /*0028*/ 	.byte	0x04, 0x1c
        /*002a*/ 	.short	(.L_304 - .L_303)


	//   ....[0]....
.L_303:
        /*002c*/ 	.word	0x00000010


	//----- nvinfo : EIATTR_MAX_THREADS
	.align		4
.L_304:
        /*0030*/ 	.byte	0x04, 0x05
        /*0032*/ 	.short	(.L_306 - .L_305)
.L_305:
        /*0034*/ 	.word	0x00000180
        /*0038*/ 	.word	0x00000001
        /*003c*/ 	.word	0x00000001


	//----- nvinfo : EIATTR_CBANK_PARAM_SIZE
	.align		4
.L_306:
        /*0040*/ 	.byte	0x03, 0x19
        /*0042*/ 	.short	0x0a80


	//----- nvinfo : EIATTR_PARAM_CBANK
	.align		4
        /*0044*/ 	.byte	0x04, 0x0a
        /*0046*/ 	.short	(.L_308 - .L_307)
	.align		4
.L_307:
        /*0048*/ 	.word	index@(.nv.constant0._ZN7cutlass13device_kernelIN5flash11enable_sm90INS1_16FlashAttnFwdSm90INS1_25CollectiveMainloopFwdSm90ILi2EN4cute5tupleIJNS5_1CILi1EEES8_S8_EEENS6_IJNS7_ILi128EEENS7_ILi96EEENS7_ILi64EEEEEELi256ENS_10bfloat16_tEfNS_4arch4Sm90ELb1ELb0ELb1ELb1ELb1ELb1ELb0ELb1ELb0ELb1ELb0ELb0EEENS1_21CollectiveEpilogueFwdINS6_IJSA_NS7_ILi256EEESB_EEES9_SE_SG_Li256ELb1ELb1ELb0ELb0EEENS1_36VarlenDynamicPersistentTileSchedulerILi128ELi96ELi256ELi128ELb0ELb1ELb1ELb1ELb1ELb1EEEEEEEEEvNT_6ParamsE)
        /*004c*/ 	.short	0x0380
        /*004e*/ 	.short	0x0a80


	//----- nvinfo : EIATTR_SW_WAR
	.align		4
.L_308:
        /*0050*/ 	.byte	0x04, 0x36
        /*0052*/ 	.short	(.L_310 - .L_309)
.L_309:
        /*0054*/ 	.word	0x00000008
.L_310:


//--------------------- .nv.info._ZN7cutlass13device_kernelIN5flash11enable_sm90INS1_16FlashAttnFwdSm90INS1_25CollectiveMainloopFwdSm90ILi2EN4cute5tupleIJNS5_1CILi1EEES8_S8_EEENS6_IJNS7_ILi128EEENS7_ILi96EEENS7_ILi64EEEEEELi256ENS_10bfloat16_tEfNS_4arch4Sm90ELb1ELb0ELb1ELb1ELb1ELb0ELb1ELb1ELb0ELb1ELb0ELb0EEENS1_21CollectiveEpilogueFwdINS6_IJSA_NS7_ILi256EEESB_EEES9_SE_SG_Li256ELb1ELb1ELb0ELb0EEENS1_36VarlenDynamicPersistentTileSchedulerILi128ELi96ELi256ELi128ELb0ELb1ELb1ELb1ELb1ELb1EEEEEEEEEvNT_6ParamsE --------------------------
	.section	.nv.info._ZN7cutlass13device_kernelIN5flash11enable_sm90INS1_16FlashAttnFwdSm90INS1_25CollectiveMainloopFwdSm90ILi2EN4cute5tupleIJNS5_1CILi1EEES8_S8_EEENS6_IJNS7_ILi128EEENS7_ILi96EEENS7_ILi64EEEEEELi256ENS_10bfloat16_tEfNS_4arch4Sm90ELb1ELb0ELb1ELb1ELb1ELb0ELb1ELb1ELb0ELb1ELb0ELb0EEENS1_21CollectiveEpilogueFwdINS6_IJSA_NS7_ILi256EEESB_EEES9_SE_SG_Li256ELb1ELb1ELb0ELb0EEENS1_36VarlenDynamicPersistentTileSchedulerILi128ELi96ELi256ELi128ELb0ELb1ELb1ELb1ELb1ELb1EEEEEEEEEvNT_6ParamsE,"",@"SHT_CUDA_INFO"
	.sectionflags	@""
	.align	4


	//----- nvinfo : EIATTR_CUDA_API_VERSION
	.align		4
        /*0000*/ 	.byte	0x04, 0x37
        /*0002*/ 	.short	(.L_312 - .L_311)
.L_311:
        /*0004*/ 	.word	0x00000082


	//----- nvinfo : EIATTR_KPARAM_INFO
	.align		4
.L_312:
        /*0008*/ 	.byte	0x04, 0x17
        /*000a*/ 	.short	(.L_314 - .L_313)
.L_313:
        /*000c*/ 	.word	0x00000000
        /*0010*/ 	.short	0x0000
        /*0012*/ 	.short	0x0000
        /*0014*/ 	.byte	0x00, 0xf0, 0x01, 0x2e


	//----- nvinfo : EIATTR_SPARSE_MMA_MASK
	.align		4
.L_314:
        /*0018*/ 	.byte	0x03, 0x50
        /*001a*/ 	.short	0x0000


	//----- nvinfo : EIATTR_MAXREG_COUNT
	.align		4
        /*001c*/ 	.byte	0x03, 0x1b
        /*001e*/ 	.short	0x00a8


	//----- nvinfo : EIATTR_MERCURY_ISA_VERSION
	.align		4
        /*0020*/ 	.byte	0x03, 0x5f
        /*0022*/ 	.short	0x0101


	//----- nvinfo : EIATTR_VRC_CTA_INIT_COUNT
	.align		4
        /*0024*/ 	.byte	0x02, 0x4a
	.zero		1
	.zero		1


	//----- nvinfo : EIATTR_EXIT_INSTR_OFFSETS
	.align		4
        /*0028*/ 	.byte	0x04, 0x1c
        /*002a*/ 	.short	(.L_316 - .L_315)


	//   ....[0]....
.L_315:
        /*002c*/ 	.word	0x00000010


	//----- nvinfo : EIATTR_MAX_THREADS
	.align		4
.L_316:
        /*0030*/ 	.byte	0x04, 0x05
        /*0032*/ 	.short	(.L_318 - .L_317)
.L_317:
        /*0034*/ 	.word	0x00000180
        /*0038*/ 	.word	0x00000001
        /*003c*/ 	.word	0x00000001


	//----- nvinfo : EIATTR_CBANK_PARAM_SIZE
	.align		4
.L_318:
        /*0040*/ 	.byte	0x03, 0x19
        /*0042*/ 	.short	0x0b80


	//----- nvinfo : EIATTR_PARAM_CBANK
	.align		4
        /*0044*/ 	.byte	0x04, 0x0a
        /*0046*/ 	.short	(.L_320 - .L_319)
	.align		4
.L_319:
        /*0048*/ 	.word	index@(.nv.constant0._ZN7cutlass13device_kernelIN5flash11enable_sm90INS1_16FlashAttnFwdSm90INS1_25CollectiveMainloopFwdSm90ILi2EN4cute5tupleIJNS5_1CILi1EEES8_S8_EEENS6_IJNS7_ILi128EEENS7_ILi96EEENS7_ILi64EEEEEELi256ENS_10bfloat16_tEfNS_4arch4Sm90ELb1ELb0ELb1ELb1ELb1ELb0ELb1ELb1ELb0ELb1ELb0ELb0EEENS1_21CollectiveEpilogueFwdINS6_IJSA_NS7_ILi256EEESB_EEES9_SE_SG_Li256ELb1ELb1ELb0ELb0EEENS1_36VarlenDynamicPersistentTileSchedulerILi128ELi96ELi256ELi128ELb0ELb1ELb1ELb1ELb1ELb1EEEEEEEEEvNT_6ParamsE)
        /*004c*/ 	.short	0x0380
        /*004e*/ 	.short	0x0b80


	//----- nvinfo : EIATTR_SW_WAR
	.align		4
.L_320:
        /*0050*/ 	.byte	0x04, 0x36
        /*0052*/ 	.short	(.L_322 - .L_321)
.L_321:
        /*0054*/ 	.word	0x00000008
.L_322:


//--------------------- .nv.info._ZN7cutlass13device_kernelIN5flash11enable_sm90INS1_16FlashAttnFwdSm90INS1_25CollectiveMainloopFwdSm90ILi2EN4cute5tupleIJNS5_1CILi1EEES8_S8_EEENS6_IJNS7_ILi128EEENS7_ILi96EEENS7_ILi64EEEEEELi256ENS_10bfloat16_tEfNS_4arch4Sm90ELb1ELb0ELb1ELb1ELb1ELb1ELb1ELb1ELb0ELb1ELb0ELb0EEENS1_21CollectiveEpilogueFwdINS6_IJSA_NS7_ILi256EEESB_EEES9_SE_SG_Li256ELb1ELb1ELb0ELb0EEENS1_36VarlenDynamicPersistentTileSchedulerILi128ELi96ELi256ELi128ELb0ELb1ELb1ELb1ELb1ELb1EEEEEEEEEvNT_6ParamsE --------------------------
	.section	.nv.info._ZN7cutlass13device_kernelIN5flash11enable_sm90INS1_16FlashAttnFwdSm90INS1_25CollectiveMainloopFwdSm90ILi2EN4cute5tupleIJNS5_1CILi1EEES8_S8_EEENS6_IJNS7_ILi128EEENS7_ILi96EEENS7_ILi64EEEEEELi256ENS_10bfloat16_tEfNS_4arch4Sm90ELb1ELb0ELb1ELb1ELb1ELb1ELb1ELb1ELb0ELb1ELb0ELb0EEENS1_21CollectiveEpilogueFwdINS6_IJSA_NS7_ILi256EEESB_EEES9_SE_SG_Li256ELb1ELb1ELb0ELb0EEENS1_36VarlenDynamicPersistentTileSchedulerILi128ELi96ELi256ELi128ELb0ELb1ELb1ELb1ELb1ELb1EEEEEEEEEvNT_6ParamsE,"",@"SHT_CUDA_INFO"
	.sectionflags	@""
	.align	4


	//----- nvinfo : EIATTR_CUDA_API_VERSION
	.align		4
        /*0000*/ 	.byte	0x04, 0x37
        /*0002*/ 	.short	(.L_324 - .L_323)
.L_323:
        /*0004*/ 	.word	0x00000082


	//----- nvinfo : EIATTR_KPARAM_INFO
	.align		4
.L_324:
        /*0008*/ 	.byte	0x04, 0x17
        /*000a*/ 	.short	(.L_326 - .L_325)
.L_325:
        /*000c*/ 	.word	0x00000000
        /*0010*/ 	.short	0x0000
        /*0012*/ 	.short	0x0000
        /*0014*/ 	.byte	0x00, 0xf0, 0x01, 0x2e


	//----- nvinfo : EIATTR_SPARSE_MMA_MASK
	.align		4
.L_326:
        /*0018*/ 	.byte	0x03, 0x50
        /*001a*/ 	.short	0x0000


	//----- nvinfo : EIATTR_MAXREG_COUNT
	.align		4
        /*001c*/ 	.byte	0x03, 0x1b
        /*001e*/ 	.short	0x00a8


	//----- nvinfo : EIATTR_MERCURY_ISA_VERSION
	.align		4
        /*0020*/ 	.byte	0x03, 0x5f
        /*0022*/ 	.short	0x0101


	//----- nvinfo : EIATTR_VRC_CTA_INIT_COUNT
	.align		4
        /*0024*/ 	.byte	0x02, 0x4a
	.zero		1
	.zero		1


	//----- nvinfo : EIATTR_EXIT_INSTR_OFFSETS
	.align		4
        /*0028*/ 	.byte	0x04, 0x1c
        /*002a*/ 	.short	(.L_328 - .L_327)


	//   ....[0]....
.L_327:
        /*002c*/ 	.word	0x00000010


	//----- nvinfo : EIATTR_MAX_THREADS
	.align		4
.L_328:
        /*0030*/ 	.byte	0x04, 0x05
        /*0032*/ 	.short	(.L_330 - .L_329)
.L_329:
        /*0034*/ 	.word	0x00000180
        /*0038*/ 	.word	0x00000001
        /*003c*/ 	.word	0x00000001


	//----- nvinfo : EIATTR_CBANK_PARAM_SIZE
	.align		4
.L_330:
        /*0040*/ 	.byte	0x03, 0x19
        /*0042*/ 	.short	0x0b80


	//----- nvinfo : EIATTR_PARAM_CBANK
	.align		4
        /*0044*/ 	.byte	0x04, 0x0a
        /*0046*/ 	.short	(.L_332 - .L_331)
	.align		4
.L_331:
        /*0048*/ 	.word	index@(.nv.constant0._ZN7cutlass13device_kernelIN5flash11enable_sm90INS1_16FlashAttnFwdSm90INS1_25CollectiveMainloopFwdSm90ILi2EN4cute5tupleIJNS5_1CILi1EEES8_S8_EEENS6_IJNS7_ILi128EEENS7_ILi96EEENS7_ILi64EEEEEELi256ENS_10bfloat16_tEfNS_4arch4Sm90ELb1ELb0ELb1ELb1ELb1ELb1ELb1ELb1ELb0ELb1ELb0ELb0EEENS1_21CollectiveEpilogueFwdINS6_IJSA_NS7_ILi256EEESB_EEES9_SE_SG_Li256ELb1ELb1ELb0ELb0EEENS1_36VarlenDynamicPersistentTileSchedulerILi128ELi96ELi256ELi128ELb0ELb1ELb1ELb1ELb1ELb1EEEEEEEEEvNT_6ParamsE)
        /*004c*/ 	.short	0x0380
        /*004e*/ 	.short	0x0b80


	//----- nvinfo : EIATTR_SW_WAR
	.align		4
.L_332:
        /*0050*/ 	.byte	0x04, 0x36
        /*0052*/ 	.short	(.L_334 - .L_333)
.L_333:
        /*0054*/ 	.word	0x00000008
.L_334:


//--------------------- .nv.callgraph             --------------------------
	.section	.nv.callgraph,"",@"SHT_CUDA_CALLGRAPH"
	.align	4
	.sectionentsize	8
	.align		4
        /*0000*/ 	.word	0x00000000
	.align		4
        /*0004*/ 	.word	0xffffffff
	.align		4
        /*0008*/ 	.word	0x00000000
	.align		4
        /*000c*/ 	.word	0xfffffffe
	.align		4
        /*0010*/ 	.word	0x00000000
	.align		4
        /*0014*/ 	.word	0xfffffffd
	.align		4
        /*0018*/ 	.word	0x00000000
	.align		4
        /*001c*/ 	.word	0xfffffffc


//--------------------- .nv.constant4             --------------------------
	.section	.nv.constant4,"a",@progbits
	.align	8
	.align		8
.nv.constant4:
        /*0000*/ 	.dword	_ZN83_INTERNAL_e91defdf_47_flash_fwd_hdim64_256_bf16_paged_softcap_sm90_cu_60c5005d_30534cuda3std3__45__cpo5beginE
	.align		8
        /*0008*/ 	.dword	_ZN83_INTERNAL_e91defdf_47_flash_fwd_hdim64_256_bf16_paged_softcap_sm90_cu_60c5005d_30534cuda3std3__45__cpo3endE
	.align		8
        /*0010*/ 	.dword	_ZN83_INTERNAL_e91defdf_47_flash_fwd_hdim64_256_bf16_paged_softcap_sm90_cu_60c5005d_30534cuda3std3__45__cpo6cbeginE
	.align		8
        /*0018*/ 	.dword	_ZN83_INTERNAL_e91defdf_47_flash_fwd_hdim64_256_bf16_paged_softcap_sm90_cu_60c5005d_30534cuda3std3__45__cpo4cendE
	.align		8
        /*0020*/ 	.dword	_ZN83_INTERNAL_e91defdf_47_flash_fwd_hdim64_256_bf16_paged_softcap_sm90_cu_60c5005d_30534cuda3std3__485_GLOBAL__N__e91defdf_47_flash_fwd_hdim64_256_bf16_paged_softcap_sm90_cu_60c5005d_30536ignoreE
	.align		8
        /*0028*/ 	.dword	_ZN83_INTERNAL_e91defdf_47_flash_fwd_hdim64_256_bf16_paged_softcap_sm90_cu_60c5005d_30534cuda3std3__419piecewise_constructE
	.align		8
        /*0030*/ 	.dword	_ZN83_INTERNAL_e91defdf_47_flash_fwd_hdim64_256_bf16_paged_softcap_sm90_cu_60c5005d_30534cuda3std3__48in_placeE
	.align		8
        /*0038*/ 	.dword	_ZN83_INTERNAL_e91defdf_47_flash_fwd_hdim64_256_bf16_paged_softcap_sm90_cu_60c5005d_30534cuda3std6ranges3__45__cpo4swapE
	.align		8
        /*0040*/ 	.dword	_ZN83_INTERNAL_e91defdf_47_flash_fwd_hdim64_256_bf16_paged_softcap_sm90_cu_60c5005d_30534cuda3std6ranges3__45__cpo9iter_moveE
	.align		8
        /*0048*/ 	.dword	_ZN83_INTERNAL_e91defdf_47_flash_fwd_hdim64_256_bf16_paged_softcap_sm90_cu_60c5005d_30534cute7productE
	.align		8
        /*0050*/ 	.dword	_ZN83_INTERNAL_e91defdf_47_flash_fwd_hdim64_256_bf16_paged_softcap_sm90_cu_60c5005d_30534cute1_E


//--------------------- .text._ZN7cutlass13device_kernelIN5flash11enable_sm90INS1_16FlashAttnFwdSm90INS1_25CollectiveMainloopFwdSm90ILi2EN4cute5tupleIJNS5_1CILi1EEES8_S8_EEENS6_IJNS7_ILi128EEENS7_ILi96EEENS7_ILi64EEEEEELi256ENS_10bfloat16_tEfNS_4arch4Sm90ELb0ELb0ELb1ELb0ELb1ELb0ELb0ELb1ELb0ELb1ELb0ELb0EEENS1_21CollectiveEpilogueFwdINS6_IJSA_NS7_ILi256EEESB_EEES9_SE_SG_Li256ELb0ELb1ELb0ELb0EEENS1_29StaticPersistentTileSchedulerILb0EEEEEEEEEvNT_6ParamsE --------------------------
	.section	.text._ZN7cutlass13device_kernelIN5flash11enable_sm90INS1_16FlashAttnFwdSm90INS1_25CollectiveMainloopFwdSm90ILi2EN4cute5tupleIJNS5_1CILi1EEES8_S8_EEENS6_IJNS7_ILi128EEENS7_ILi96EEENS7_ILi64EEEEEELi256ENS_10bfloat16_tEfNS_4arch4Sm90ELb0ELb0ELb1ELb0ELb1ELb0ELb0ELb1ELb0ELb1ELb0ELb0EEENS1_21CollectiveEpilogueFwdINS6_IJSA_NS7_ILi256EEESB_EEES9_SE_SG_Li256ELb0ELb1ELb0ELb0EEENS1_29StaticPersistentTileSchedulerILb0EEEEEEEEEvNT_6ParamsE,"ax",@progbits
	.align	128
.text._ZN7cutlass13device_kernelIN5flash11enable_sm90INS1_16FlashAttnFwdSm90INS1_25CollectiveMainloopFwdSm90ILi2EN4cute5tupleIJNS5_1CILi1EEES8_S8_EEENS6_IJNS7_ILi128EEENS7_ILi96EEENS7_ILi64EEEEEELi256ENS_10bfloat16_tEfNS_4arch4Sm90ELb0ELb0ELb1ELb0ELb1ELb0ELb0ELb1ELb0ELb1ELb0ELb0EEENS1_21CollectiveEpilogueFwdINS6_IJSA_NS7_ILi256EEESB_EEES9_SE_SG_Li256ELb0ELb1ELb0ELb0EEENS1_29StaticPersistentTileSchedulerILb0EEEEEEEEEvNT_6ParamsE:
        .type           _ZN7cutlass13device_kernelIN5flash11enable_sm90INS1_16FlashAttnFwdSm90INS1_25CollectiveMainloopFwdSm90ILi2EN4cute5tupleIJNS5_1CILi1EEES8_S8_EEENS6_IJNS7_ILi128EEENS7_ILi96EEENS7_ILi64EEEEEELi256ENS_10bfloat16_tEfNS_4arch4Sm90ELb0ELb0ELb1ELb0ELb1ELb0ELb0ELb1ELb0ELb1ELb0ELb0EEENS1_21CollectiveEpilogueFwdINS6_IJSA_NS7_ILi256EEESB_EEES9_SE_SG_Li256ELb0ELb1ELb0ELb0EEENS1_29StaticPersistentTileSchedulerILb0EEEEEEEEEvNT_6ParamsE,@function
        .size           _ZN7cutlass13device_kernelIN5flash11enable_sm90INS1_16FlashAttnFwdSm90INS1_25CollectiveMainloopFwdSm90ILi2EN4cute5tupleIJNS5_1CILi1EEES8_S8_EEENS6_IJNS7_ILi128EEENS7_ILi96EEENS7_ILi64EEEEEELi256ENS_10bfloat16_tEfNS_4arch4Sm90ELb0ELb0ELb1ELb0ELb1ELb0ELb0ELb1ELb0ELb1ELb0ELb0EEENS1_21CollectiveEpilogueFwdINS6_IJSA_NS7_ILi256EEESB_EEES9_SE_SG_Li256ELb0ELb1ELb0ELb0EEENS1_29StaticPersistentTileSchedulerILb0EEEEEEEEEvNT_6ParamsE,(.L_x_18 - _ZN7cutlass13device_kernelIN5flash11enable_sm90INS1_16FlashAttnFwdSm90INS1_25CollectiveMainloopFwdSm90ILi2EN4cute5tupleIJNS5_1CILi1EEES8_S8_EEENS6_IJNS7_ILi128EEENS7_ILi96EEENS7_ILi64EEEEEELi256ENS_10bfloat16_tEfNS_4arch4Sm90ELb0ELb0ELb1ELb0ELb1ELb0ELb0ELb1ELb0ELb1ELb0ELb0EEENS1_21CollectiveEpilogueFwdINS6_IJSA_NS7_ILi256EEESB_EEES9_SE_SG_Li256ELb0ELb1ELb0ELb0EEENS1_29StaticPersistentTileSchedulerILb0EEEEEEEEEvNT_6ParamsE)
        .other          _ZN7cutlass13device_kernelIN5flash11enable_sm90INS1_16FlashAttnFwdSm90INS1_25CollectiveMainloopFwdSm90ILi2EN4cute5tupleIJNS5_1CILi1EEES8_S8_EEENS6_IJNS7_ILi128EEENS7_ILi96EEENS7_ILi64EEEEEELi256ENS_10bfloat16_tEfNS_4arch4Sm90ELb0ELb0ELb1ELb0ELb1ELb0ELb0ELb1ELb0ELb1ELb0ELb0EEENS1_21CollectiveEpilogueFwdINS6_IJSA_NS7_ILi256EEESB_EEES9_SE_SG_Li256ELb0ELb1ELb0ELb0EEENS1_29StaticPersistentTileSchedulerILb0EEEEEEEEEvNT_6ParamsE,@"STO_CUDA_ENTRY STV_DEFAULT"
_ZN7cutlass13device_kernelIN5flash11enable_sm90INS1_16FlashAttnFwdSm90INS1_25CollectiveMainloopFwdSm90ILi2EN4cute5tupleIJNS5_1CILi1EEES8_S8_EEENS6_IJNS7_ILi128EEENS7_ILi96EEENS7_ILi64EEEEEELi256ENS_10bfloat16_tEfNS_4arch4Sm90ELb0ELb0ELb1ELb0ELb1ELb0ELb0ELb1ELb0ELb1ELb0ELb0EEENS1_21CollectiveEpilogueFwdINS6_IJSA_NS7_ILi256EEESB_EEES9_SE_SG_Li256ELb0ELb1ELb0ELb0EEENS1_29StaticPersistentTileSchedulerILb0EEEEEEEEEvNT_6ParamsE:
[----:B------:R-:W-:Y:S01]  /*0000*/  LDC R1, c[0x0][0x37c] ;  /* 0x0000df00ff017b82 */ /* 0x000fe20000000800 */
[----:B------:R-:W-:Y:S05]  /*0010*/  EXIT ;  /* 0x000000000000794d */ /* 0x000fea0003800000 */
.L_x_0:
[----:B------:R-:W-:-:S00]  /*0020*/  BRA `(.L_x_0) ;  /* 0xfffffffc00fc7947 */ /* 0x000fc0000383ffff */
[----:B------:R-:W-:-:S00]  /*0030*/  NOP ;  /* 0x0000000000007918 */ /* 0x000fc00000000000 */
        /* <DEDUP_REMOVED lines=12> */
.L_x_18:


//--------------------- .text._ZN7cutlass13device_kernelIN5flash11enable_sm90INS1_16FlashAttnFwdSm90INS1_25CollectiveMainloopFwdSm90ILi2EN4cute5tupleIJNS5_1CILi1EEES8_S8_EEENS6_IJNS7_ILi128EEENS7_ILi96EEENS7_ILi64EEEEEELi256ENS_10bfloat16_tEfNS_4arch4Sm90ELb0ELb0ELb1ELb0ELb1ELb0ELb1ELb1ELb0ELb1ELb0ELb0EEENS1_21CollectiveEpilogueFwdINS6_IJSA_NS7_ILi256EEESB_EEES9_SE_SG_Li256ELb0ELb1ELb0ELb0EEENS1_29StaticPersistentTileSchedulerILb0EEEEEEEEEvNT_6ParamsE --------------------------
	.section	.text._ZN7cutlass13device_kernelIN5flash11enable_sm90INS1_16FlashAttnFwdSm90INS1_25CollectiveMainloopFwdSm90ILi2EN4cute5tupleIJNS5_1CILi1EEES8_S8_EEENS6_IJNS7_ILi128EEENS7_ILi96EEENS7_ILi64EEEEEELi256ENS_10bfloat16_tEfNS_4arch4Sm90ELb0ELb0ELb1ELb0ELb1ELb0ELb1ELb1ELb0ELb1ELb0ELb0EEENS1_21CollectiveEpilogueFwdINS6_IJSA_NS7_ILi256EEESB_EEES9_SE_SG_Li256ELb0ELb1ELb0ELb0EEENS1_29StaticPersistentTileSchedulerILb0EEEEEEEEEvNT_6ParamsE,"ax",@progbits
	.align	128
.text._ZN7cutlass13device_kernelIN5flash11enable_sm90INS1_16FlashAttnFwdSm90INS1_25CollectiveMainloopFwdSm90ILi2EN4cute5tupleIJNS5_1CILi1EEES8_S8_EEENS6_IJNS7_ILi128EEENS7_ILi96EEENS7_ILi64EEEEEELi256ENS_10bfloat16_tEfNS_4arch4Sm90ELb0ELb0ELb1ELb0ELb1ELb0ELb1ELb1ELb0ELb1ELb0ELb0EEENS1_21CollectiveEpilogueFwdINS6_IJSA_NS7_ILi256EEESB_EEES9_SE_SG_Li256ELb0ELb1ELb0ELb0EEENS1_29StaticPersistentTileSchedulerILb0EEEEEEEEEvNT_6ParamsE:
        .type           _ZN7cutlass13device_kernelIN5flash11enable_sm90INS1_16FlashAttnFwdSm90INS1_25CollectiveMainloopFwdSm90ILi2EN4cute5tupleIJNS5_1CILi1EEES8_S8_EEENS6_IJNS7_ILi128EEENS7_ILi96EEENS7_ILi64EEEEEELi256ENS_10bfloat16_tEfNS_4arch4Sm90ELb0ELb0ELb1ELb0ELb1ELb0ELb1ELb1ELb0ELb1ELb0ELb0EEENS1_21CollectiveEpilogueFwdINS6_IJSA_NS7_ILi256EEESB_EEES9_SE_SG_Li256ELb0ELb1ELb0ELb0EEENS1_29StaticPersistentTileSchedulerILb0EEEEEEEEEvNT_6ParamsE,@function
        .size           _ZN7cutlass13device_kernelIN5flash11enable_sm90INS1_16FlashAttnFwdSm90INS1_25CollectiveMainloopFwdSm90ILi2EN4cute5tupleIJNS5_1CILi1EEES8_S8_EEENS6_IJNS7_ILi128EEENS7_ILi96EEENS7_ILi64EEEEEELi256ENS_10bfloat16_tEfNS_4arch4Sm90ELb0ELb0ELb1ELb0ELb1ELb0ELb1ELb1ELb0ELb1ELb0ELb0EEENS1_21CollectiveEpilogueFwdINS6_IJSA_NS7_ILi256EEESB_EEES9_SE_SG_Li256ELb0ELb1ELb0ELb0EEENS1_29StaticPersistentTileSchedulerILb0EEEEEEEEEvNT_6ParamsE,(.L_x_19 - _ZN7cutlass13device_kernelIN5flash11enable_sm90INS1_16FlashAttnFwdSm90INS1_25CollectiveMainloopFwdSm90ILi2EN4cute5tupleIJNS5_1CILi1EEES8_S8_EEENS6_IJNS7_ILi128EEENS7_ILi96EEENS7_ILi64EEEEEELi256ENS_10bfloat16_tEfNS_4arch4Sm90ELb0ELb0ELb1ELb0ELb1ELb0ELb1ELb1ELb0ELb1ELb0ELb0EEENS1_21CollectiveEpilogueFwdINS6_IJSA_NS7_ILi256EEESB_EEES9_SE_SG_Li256ELb0ELb1ELb0ELb0EEENS1_29StaticPersistentTileSchedulerILb0EEEEEEEEEvNT_6ParamsE)
        .other          _ZN7cutlass13device_kernelIN5flash11enable_sm90INS1_16FlashAttnFwdSm90INS1_25CollectiveMainloopFwdSm90ILi2EN4cute5tupleIJNS5_1CILi1EEES8_S8_EEENS6_IJNS7_ILi128EEENS7_ILi96EEENS7_ILi64EEEEEELi256ENS_10bfloat16_tEfNS_4arch4Sm90ELb0ELb0ELb1ELb0ELb1ELb0ELb1ELb1ELb0ELb1ELb0ELb0EEENS1_21CollectiveEpilogueFwdINS6_IJSA_NS7_ILi256EEESB_EEES9_SE_SG_Li256ELb0ELb1ELb0ELb0EEENS1_29StaticPersistentTileSchedulerILb0EEEEEEEEEvNT_6ParamsE,@"STO_CUDA_ENTRY STV_DEFAULT"
_ZN7cutlass13device_kernelIN5flash11enable_sm90INS1_16FlashAttnFwdSm90INS1_25CollectiveMainloopFwdSm90ILi2EN4cute5tupleIJNS5_1CILi1EEES8_S8_EEENS6_IJNS7_ILi128EEENS7_ILi96EEENS7_ILi64EEEEEELi256ENS_10bfloat16_tEfNS_4arch4Sm90ELb0ELb0ELb1ELb0ELb1ELb0ELb1ELb1ELb0ELb1ELb0ELb0EEENS1_21CollectiveEpilogueFwdINS6_IJSA_NS7_ILi256EEESB_EEES9_SE_SG_Li256ELb0ELb1ELb0ELb0EEENS1_29StaticPersistentTileSchedulerILb0EEEEEEEEEvNT_6ParamsE:
[----:B------:R-:W-:Y:S01]  /*0000*/  LDC R1, c[0x0][0x37c] ;  /* 0x0000df00ff017b82 */ /* 0x000fe20000000800 */
[----:B------:R-:W-:Y:S05]  /*0010*/  EXIT ;  /* 0x000000000000794d */ /* 0x000fea0003800000 */
.L_x_1:
        /* <DEDUP_REMOVED lines=14> */
.L_x_19:


//--------------------- .text._ZN7cutlass13device_kernelIN5flash11enable_sm90INS1_16FlashAttnFwdSm90INS1_25CollectiveMainloopFwdSm90ILi2EN4cute5tupleIJNS5_1CILi1EEES8_S8_EEENS6_IJNS7_ILi128EEENS7_ILi96EEENS7_ILi64EEEEEELi256ENS_10bfloat16_tEfNS_4arch4Sm90ELb0ELb0ELb1ELb1ELb1ELb0ELb0ELb1ELb0ELb1ELb0ELb0EEENS1_21CollectiveEpilogueFwdINS6_IJSA_NS7_ILi256EEESB_EEES9_SE_SG_Li256ELb1ELb1ELb0ELb0EEENS1_36VarlenDynamicPersistentTileSchedulerILi128ELi96ELi256ELi128ELb0ELb1ELb1ELb0ELb1ELb1EEEEEEEEEvNT_6ParamsE --------------------------
	.section	.text._ZN7cutlass13device_kernelIN5flash11enable_sm90INS1_16FlashAttnFwdSm90INS1_25CollectiveMainloopFwdSm90ILi2EN4cute5tupleIJNS5_1CILi1EEES8_S8_EEENS6_IJNS7_ILi128EEENS7_ILi96EEENS7_ILi64EEEEEELi256ENS_10bfloat16_tEfNS_4arch4Sm90ELb0ELb0ELb1ELb1ELb1ELb0ELb0ELb1ELb0ELb1ELb0ELb0EEENS1_21CollectiveEpilogueFwdINS6_IJSA_NS7_ILi256EEESB_EEES9_SE_SG_Li256ELb1ELb1ELb0ELb0EEENS1_36VarlenDynamicPersistentTileSchedulerILi128ELi96ELi256ELi128ELb0ELb1ELb1ELb0ELb1ELb1EEEEEEEEEvNT_6ParamsE,"ax",@progbits
	.align	128
.text._ZN7cutlass13device_kernelIN5flash11enable_sm90INS1_16FlashAttnFwdSm90INS1_25CollectiveMainloopFwdSm90ILi2EN4cute5tupleIJNS5_1CILi1EEES8_S8_EEENS6_IJNS7_ILi128EEENS7_ILi96EEENS7_ILi64EEEEEELi256ENS_10bfloat16_tEfNS_4arch4Sm90ELb0ELb0ELb1ELb1ELb1ELb0ELb0ELb1ELb0ELb1ELb0ELb0EEENS1_21CollectiveEpilogueFwdINS6_IJSA_NS7_ILi256EEESB_EEES9_SE_SG_Li256ELb1ELb1ELb0ELb0EEENS1_36VarlenDynamicPersistentTileSchedulerILi128ELi96ELi256ELi128ELb0ELb1ELb1ELb0ELb1ELb1EEEEEEEEEvNT_6ParamsE:
        .type           _ZN7cutlass13device_kernelIN5flash11enable_sm90INS1_16FlashAttnFwdSm90INS1_25CollectiveMainloopFwdSm90ILi2EN4cute5tupleIJNS5_1CILi1EEES8_S8_EEENS6_IJNS7_ILi128EEENS7_ILi96EEENS7_ILi64EEEEEELi256ENS_10bfloat16_tEfNS_4arch4Sm90ELb0ELb0ELb1ELb1ELb1ELb0ELb0ELb1ELb0ELb1ELb0ELb0EEENS1_21CollectiveEpilogueFwdINS6_IJSA_NS7_ILi256EEESB_EEES9_SE_SG_Li256ELb1ELb1ELb0ELb0EEENS1_36VarlenDynamicPersistentTileSchedulerILi128ELi96ELi256ELi128ELb0ELb1ELb1ELb0ELb1ELb1EEEEEEEEEvNT_6ParamsE,@function
        .size           _ZN7cutlass13device_kernelIN5flash11enable_sm90INS1_16FlashAttnFwdSm90INS1_25CollectiveMainloopFwdSm90ILi2EN4cute5tupleIJNS5_1CILi1EEES8_S8_EEENS6_IJNS7_ILi128EEENS7_ILi96EEENS7_ILi64EEEEEELi256ENS_10bfloat16_tEfNS_4arch4Sm90ELb0ELb0ELb1ELb1ELb1ELb0ELb0ELb1ELb0ELb1ELb0ELb0EEENS1_21CollectiveEpilogueFwdINS6_IJSA_NS7_ILi256EEESB_EEES9_SE_SG_Li256ELb1ELb1ELb0ELb0EEENS1_36VarlenDynamicPersistentTileSchedulerILi128ELi96ELi256ELi128ELb0ELb1ELb1ELb0ELb1ELb1EEEEEEEEEvNT_6ParamsE,(.L_x_20 - _ZN7cutlass13device_kernelIN5flash11enable_sm90INS1_16FlashAttnFwdSm90INS1_25CollectiveMainloopFwdSm90ILi2EN4cute5tupleIJNS5_1CILi1EEES8_S8_EEENS6_IJNS7_ILi128EEENS7_ILi96EEENS7_ILi64EEEEEELi256ENS_10bfloat16_tEfNS_4arch4Sm90ELb0ELb0ELb1ELb1ELb1ELb0ELb0ELb1ELb0ELb1ELb0ELb0EEENS1_21CollectiveEpilogueFwdINS6_IJSA_NS7_ILi256EEESB_EEES9_SE_SG_Li256ELb1ELb1ELb0ELb0EEENS1_36VarlenDynamicPersistentTileSchedulerILi128ELi96ELi256ELi128ELb0ELb1ELb1ELb0ELb1ELb1EEEEEEEEEvNT_6ParamsE)
        .other          _ZN7cutlass13device_kernelIN5flash11enable_sm90INS1_16FlashAttnFwdSm90INS1_25CollectiveMainloopFwdSm90ILi2EN4cute5tupleIJNS5_1CILi1EEES8_S8_EEENS6_IJNS7_ILi128EEENS7_ILi96EEENS7_ILi64EEEEEELi256ENS_10bfloat16_tEfNS_4arch4Sm90ELb0ELb0ELb1ELb1ELb1ELb0ELb0ELb1ELb0ELb1ELb0ELb0EEENS1_21CollectiveEpilogueFwdINS6_IJSA_NS7_ILi256EEESB_EEES9_SE_SG_Li256ELb1ELb1ELb0ELb0EEENS1_36VarlenDynamicPersistentTileSchedulerILi128ELi96ELi256ELi128ELb0ELb1ELb1ELb0ELb1ELb1EEEEEEEEEvNT_6ParamsE,@"STO_CUDA_ENTRY STV_DEFAULT"
_ZN7cutlass13device_kernelIN5flash11enable_sm90INS1_16FlashAttnFwdSm90INS1_25CollectiveMainloopFwdSm90ILi2EN4cute5tupleIJNS5_1CILi1EEES8_S8_EEENS6_IJNS7_ILi128EEENS7_ILi96EEENS7_ILi64EEEEEELi256ENS_10bfloat16_tEfNS_4arch4Sm90ELb0ELb0ELb1ELb1ELb1ELb0ELb0ELb1ELb0ELb1ELb0ELb0EEENS1_21CollectiveEpilogueFwdINS6_IJSA_NS7_ILi256EEESB_EEES9_SE_SG_Li256ELb1ELb1ELb0ELb0EEENS1_36VarlenDynamicPersistentTileSchedulerILi128ELi96ELi256ELi128ELb0ELb1ELb1ELb0ELb1ELb1EEEEEEEEEvNT_6ParamsE:
[----:B------:R-:W-:Y:S01]  /*0000*/  LDC R1, c[0x0][0x37c] ;  /* 0x0000df00ff017b82 */ /* 0x000fe20000000800 */
[----:B------:R-:W-:Y:S05]  /*0010*/  EXIT ;  /* 0x000000000000794d */ /* 0x000fea0003800000 */
.L_x_2:
        /* <DEDUP_REMOVED lines=14> */
.L_x_20:


//--------------------- .text._ZN7cutlass13device_kernelIN5flash11enable_sm90INS1_16FlashAttnFwdSm90INS1_25CollectiveMainloopFwdSm90ILi2EN4cute5tupleIJNS5_1CILi1EEES8_S8_EEENS6_IJNS7_ILi128EEENS7_ILi96EEENS7_ILi64EEEEEELi256ENS_10bfloat16_tEfNS_4arch4Sm90ELb0ELb0ELb1ELb1ELb1ELb1ELb0ELb1ELb0ELb1ELb0ELb0EEENS1_21CollectiveEpilogueFwdINS6_IJSA_NS7_ILi256EEESB_EEES9_SE_SG_Li256ELb1ELb1ELb0ELb0EEENS1_36VarlenDynamicPersistentTileSchedulerILi128ELi96ELi256ELi128ELb0ELb1ELb1ELb0ELb1ELb1EEEEEEEEEvNT_6ParamsE --------------------------
	.section	.text._ZN7cutlass13device_kernelIN5flash11enable_sm90INS1_16FlashAttnFwdSm90INS1_25CollectiveMainloopFwdSm90ILi2EN4cute5tupleIJNS5_1CILi1EEES8_S8_EEENS6_IJNS7_ILi128EEENS7_ILi96EEENS7_ILi64EEEEEELi256ENS_10bfloat16_tEfNS_4arch4Sm90ELb0ELb0ELb1ELb1ELb1ELb1ELb0ELb1ELb0ELb1ELb0ELb0EEENS1_21CollectiveEpilogueFwdINS6_IJSA_NS7_ILi256EEESB_EEES9_SE_SG_Li256ELb1ELb1ELb0ELb0EEENS1_36VarlenDynamicPersistentTileSchedulerILi128ELi96ELi256ELi128ELb0ELb1ELb1ELb0ELb1ELb1EEEEEEEEEvNT_6ParamsE,"ax",@progbits
	.align	128
.text._ZN7cutlass13device_kernelIN5flash11enable_sm90INS1_16FlashAttnFwdSm90INS1_25CollectiveMainloopFwdSm90ILi2EN4cute5tupleIJNS5_1CILi1EEES8_S8_EEENS6_IJNS7_ILi128EEENS7_ILi96EEENS7_ILi64EEEEEELi256ENS_10bfloat16_tEfNS_4arch4Sm90ELb0ELb0ELb1ELb1ELb1ELb1ELb0ELb1ELb0ELb1ELb0ELb0EEENS1_21CollectiveEpilogueFwdINS6_IJSA_NS7_ILi256EEESB_EEES9_SE_SG_Li256ELb1ELb1ELb0ELb0EEENS1_36VarlenDynamicPersistentTileSchedulerILi128ELi96ELi256ELi128ELb0ELb1ELb1ELb0ELb1ELb1EEEEEEEEEvNT_6ParamsE:
        .type           _ZN7cutlass13device_kernelIN5flash11enable_sm90INS1_16FlashAttnFwdSm90INS1_25CollectiveMainloopFwdSm90ILi2EN4cute5tupleIJNS5_1CILi1EEES8_S8_EEENS6_IJNS7_ILi128EEENS7_ILi96EEENS7_ILi64EEEEEELi256ENS_10bfloat16_tEfNS_4arch4Sm90ELb0ELb0ELb1ELb1ELb1ELb1ELb0ELb1ELb0ELb1ELb0ELb0EEENS1_21CollectiveEpilogueFwdINS6_IJSA_NS7_ILi256EEESB_EEES9_SE_SG_Li256ELb1ELb1ELb0ELb0EEENS1_36VarlenDynamicPersistentTileSchedulerILi128ELi96ELi256ELi128ELb0ELb1ELb1ELb0ELb1ELb1EEEEEEEEEvNT_6ParamsE,@function
        .size           _ZN7cutlass13device_kernelIN5flash11enable_sm90INS1_16FlashAttnFwdSm90INS1_25CollectiveMainloopFwdSm90ILi2EN4cute5tupleIJNS5_1CILi1EEES8_S8_EEENS6_IJNS7_ILi128EEENS7_ILi96EEENS7_ILi64EEEEEELi256ENS_10bfloat16_tEfNS_4arch4Sm90ELb0ELb0ELb1ELb1ELb1ELb1ELb0ELb1ELb0ELb1ELb0ELb0EEENS1_21CollectiveEpilogueFwdINS6_IJSA_NS7_ILi256EEESB_EEES9_SE_SG_Li256ELb1ELb1ELb0ELb0EEENS1_36VarlenDynamicPersistentTileSchedulerILi128ELi96ELi256ELi128ELb0ELb1ELb1ELb0ELb1ELb1EEEEEEEEEvNT_6ParamsE,(.L_x_21 - _ZN7cutlass13device_kernelIN5flash11enable_sm90INS1_16FlashAttnFwdSm90INS1_25CollectiveMainloopFwdSm90ILi2EN4cute5tupleIJNS5_1CILi1EEES8_S8_EEENS6_IJNS7_ILi128EEENS7_ILi96EEENS7_ILi64EEEEEELi256ENS_10bfloat16_tEfNS_4arch4Sm90ELb0ELb0ELb1ELb1ELb1ELb1ELb0ELb1ELb0ELb1ELb0ELb0EEENS1_21CollectiveEpilogueFwdINS6_IJSA_NS7_ILi256EEESB_EEES9_SE_SG_Li256ELb1ELb1ELb0ELb0EEENS1_36VarlenDynamicPersistentTileSchedulerILi128ELi96ELi256ELi128ELb0ELb1ELb1ELb0ELb1ELb1EEEEEEEEEvNT_6ParamsE)
        .other          _ZN7cutlass13device_kernelIN5flash11enable_sm90INS1_16FlashAttnFwdSm90INS1_25CollectiveMainloopFwdSm90ILi2EN4cute5tupleIJNS5_1CILi1EEES8_S8_EEENS6_IJNS7_ILi128EEENS7_ILi96EEENS7_ILi64EEEEEELi256ENS_10bfloat16_tEfNS_4arch4Sm90ELb0ELb0ELb1ELb1ELb1ELb1ELb0ELb1ELb0ELb1ELb0ELb0EEENS1_21CollectiveEpilogueFwdINS6_IJSA_NS7_ILi256EEESB_EEES9_SE_SG_Li256ELb1ELb1ELb0ELb0EEENS1_36VarlenDynamicPersistentTileSchedulerILi128ELi96ELi256ELi128ELb0ELb1ELb1ELb0ELb1ELb1EEEEEEEEEvNT_6ParamsE,@"STO_CUDA_ENTRY STV_DEFAULT"
_ZN7cutlass13device_kernelIN5flash11enable_sm90INS1_16FlashAttnFwdSm90INS1_25CollectiveMainloopFwdSm90ILi2EN4cute5tupleIJNS5_1CILi1EEES8_S8_EEENS6_IJNS7_ILi128EEENS7_ILi96EEENS7_ILi64EEEEEELi256ENS_10bfloat16_tEfNS_4arch4Sm90ELb0ELb0ELb1ELb1ELb1ELb1ELb0ELb1ELb0ELb1ELb0ELb0EEENS1_21CollectiveEpilogueFwdINS6_IJSA_NS7_ILi256EEESB_EEES9_SE_SG_Li256ELb1ELb1ELb0ELb0EEENS1_36VarlenDynamicPersistentTileSchedulerILi128ELi96ELi256ELi128ELb0ELb1ELb1ELb0ELb1ELb1EEEEEEEEEvNT_6ParamsE:
[----:B------:R-:W-:Y:S01]  /*0000*/  LDC R1, c[0x0][0x37c] ;  /* 0x0000df00ff017b82 */ /* 0x000fe20000000800 */
[----:B------:R-:W-:Y:S05]  /*0010*/  EXIT ;  /* 0x000000000000794d */ /* 0x000fea0003800000 */
.L_x_3:
        /* <DEDUP_REMOVED lines=14> */
.L_x_21:


//--------------------- .text._ZN7cutlass13device_kernelIN5flash11enable_sm90INS1_16FlashAttnFwdSm90INS1_25CollectiveMainloopFwdSm90ILi2EN4cute5tupleIJNS5_1CILi1EEES8_S8_EEENS6_IJNS7_ILi128EEENS7_ILi96EEENS7_ILi64EEEEEELi256ENS_10bfloat16_tEfNS_4arch4Sm90ELb0ELb0ELb1ELb1ELb1ELb0ELb1ELb1ELb0ELb1ELb0ELb0EEENS1_21CollectiveEpilogueFwdINS6_IJSA_NS7_ILi256EEESB_EEES9_SE_SG_Li256ELb1ELb1ELb0ELb0EEENS1_36VarlenDynamicPersistentTileSchedulerILi128ELi96ELi256ELi128ELb0ELb1ELb1ELb0ELb1ELb1EEEEEEEEEvNT_6ParamsE --------------------------
	.section	.text._ZN7cutlass13device_kernelIN5flash11enable_sm90INS1_16FlashAttnFwdSm90INS1_25CollectiveMainloopFwdSm90ILi2EN4cute5tupleIJNS5_1CILi1EEES8_S8_EEENS6_IJNS7_ILi128EEENS7_ILi96EEENS7_ILi64EEEEEELi256ENS_10bfloat16_tEfNS_4arch4Sm90ELb0ELb0ELb1ELb1ELb1ELb0ELb1ELb1ELb0ELb1ELb0ELb0EEENS1_21CollectiveEpilogueFwdINS6_IJSA_NS7_ILi256EEESB_EEES9_SE_SG_Li256ELb1ELb1ELb0ELb0EEENS1_36VarlenDynamicPersistentTileSchedulerILi128ELi96ELi256ELi128ELb0ELb1ELb1ELb0ELb1ELb1EEEEEEEEEvNT_6ParamsE,"ax",@progbits
	.align	128
.text._ZN7cutlass13device_kernelIN5flash11enable_sm90INS1_16FlashAttnFwdSm90INS1_25CollectiveMainloopFwdSm90ILi2EN4cute5tupleIJNS5_1CILi1EEES8_S8_EEENS6_IJNS7_ILi128EEENS7_ILi96EEENS7_ILi64EEEEEELi256ENS_10bfloat16_tEfNS_4arch4Sm90ELb0ELb0ELb1ELb1ELb1ELb0ELb1ELb1ELb0ELb1ELb0ELb0EEENS1_21CollectiveEpilogueFwdINS6_IJSA_NS7_ILi256EEESB_EEES9_SE_SG_Li256ELb1ELb1ELb0ELb0EEENS1_36VarlenDynamicPersistentTileSchedulerILi128ELi96ELi256ELi128ELb0ELb1ELb1ELb0ELb1ELb1EEEEEEEEEvNT_6ParamsE:
        .type           _ZN7cutlass13device_kernelIN5flash11enable_sm90INS1_16FlashAttnFwdSm90INS1_25CollectiveMainloopFwdSm90ILi2EN4cute5tupleIJNS5_1CILi1EEES8_S8_EEENS6_IJNS7_ILi128EEENS7_ILi96EEENS7_ILi64EEEEEELi256ENS_10bfloat16_tEfNS_4arch4Sm90ELb0ELb0ELb1ELb1ELb1ELb0ELb1ELb1ELb0ELb1ELb0ELb0EEENS1_21CollectiveEpilogueFwdINS6_IJSA_NS7_ILi256EEESB_EEES9_SE_SG_Li256ELb1ELb1ELb0ELb0EEENS1_36VarlenDynamicPersistentTileSchedulerILi128ELi96ELi256ELi128ELb0ELb1ELb1ELb0ELb1ELb1EEEEEEEEEvNT_6ParamsE,@function
        .size           _ZN7cutlass13device_kernelIN5flash11enable_sm90INS1_16FlashAttnFwdSm90INS1_25CollectiveMainloopFwdSm90ILi2EN4cute5tupleIJNS5_1CILi1EEES8_S8_EEENS6_IJNS7_ILi128EEENS7_ILi96EEENS7_ILi64EEEEEELi256ENS_10bfloat16_tEfNS_4arch4Sm90ELb0ELb0ELb1ELb1ELb1ELb0ELb1ELb1ELb0ELb1ELb0ELb0EEENS1_21CollectiveEpilogueFwdINS6_IJSA_NS7_ILi256EEESB_EEES9_SE_SG_Li256ELb1ELb1ELb0ELb0EEENS1_36VarlenDynamicPersistentTileSchedulerILi128ELi96ELi256ELi128ELb0ELb1ELb1ELb0ELb1ELb1EEEEEEEEEvNT_6ParamsE,(.L_x_22 - _ZN7cutlass13device_kernelIN5flash11enable_sm90INS1_16FlashAttnFwdSm90INS1_25CollectiveMainloopFwdSm90ILi2EN4cute5tupleIJNS5_1CILi1EEES8_S8_EEENS6_IJNS7_ILi128EEENS7_ILi96EEENS7_ILi64EEEEEELi256ENS_10bfloat16_tEfNS_4arch4Sm90ELb0ELb0ELb1ELb1ELb1ELb0ELb1ELb1ELb0ELb1ELb0ELb0EEENS1_21CollectiveEpilogueFwdINS6_IJSA_NS7_ILi256EEESB_EEES9_SE_SG_Li256ELb1ELb1ELb0ELb0EEENS1_36VarlenDynamicPersistentTileSchedulerILi128ELi96ELi256ELi128ELb0ELb1ELb1ELb0ELb1ELb1EEEEEEEEEvNT_6ParamsE)
        .other          _ZN7cutlass13device_kernelIN5flash11enable_sm90INS1_16FlashAttnFwdSm90INS1_25CollectiveMainloopFwdSm90ILi2EN4cute5tupleIJNS5_1CILi1EEES8_S8_EEENS6_IJNS7_ILi128EEENS7_ILi96EEENS7_ILi64EEEEEELi256ENS_10bfloat16_tEfNS_4arch4Sm90ELb0ELb0ELb1ELb1ELb1ELb0ELb1ELb1ELb0ELb1ELb0ELb0EEENS1_21CollectiveEpilogueFwdINS6_IJSA_NS7_ILi256EEESB_EEES9_SE_SG_Li256ELb1ELb1ELb0ELb0EEENS1_36VarlenDynamicPersistentTileSchedulerILi128ELi96ELi256ELi128ELb0ELb1ELb1ELb0ELb1ELb1EEEEEEEEEvNT_6ParamsE,@"STO_CUDA_ENTRY STV_DEFAULT"
_ZN7cutlass13device_kernelIN5flash11enable_sm90INS1_16FlashAttnFwdSm90INS1_25CollectiveMainloopFwdSm90ILi2EN4cute5tupleIJNS5_1CILi1EEES8_S8_EEENS6_IJNS7_ILi128EEENS7_ILi96EEENS7_ILi64EEEEEELi256ENS_10bfloat16_tEfNS_4arch4Sm90ELb0ELb0ELb1ELb1ELb1ELb0ELb1ELb1ELb0ELb1ELb0ELb0EEENS1_21CollectiveEpilogueFwdINS6_IJSA_NS7_ILi256EEESB_EEES9_SE_SG_Li256ELb1ELb1ELb0ELb0EEENS1_36VarlenDynamicPersistentTileSchedulerILi128ELi96ELi256ELi128ELb0ELb1ELb1ELb0ELb1ELb1EEEEEEEEEvNT_6ParamsE:
[----:B------:R-:W-:Y:S01]  /*0000*/  LDC R1, c[0x0][0x37c] ;  /* 0x0000df00ff017b82 */ /* 0x000fe20000000800 */
[----:B------:R-:W-:Y:S05]  /*0010*/  EXIT ;  /* 0x000000000000794d */ /* 0x000fea0003800000 */
.L_x_4:
        /* <DEDUP_REMOVED lines=14> */
.L_x_22:


//--------------------- .text._ZN7cutlass13device_kernelIN5flash11enable_sm90INS1_16FlashAttnFwdSm90INS1_25CollectiveMainloopFwdSm90ILi2EN4cute5tupleIJNS5_1CILi1EEES8_S8_EEENS6_IJNS7_ILi128EEENS7_ILi96EEENS7_ILi64EEEEEELi256ENS_10bfloat16_tEfNS_4arch4Sm90ELb0ELb0ELb1ELb1ELb1ELb1ELb1ELb1ELb0ELb1ELb0ELb0EEENS1_21CollectiveEpilogueFwdINS6_IJSA_NS7_ILi256EEESB_EEES9_SE_SG_Li256ELb1ELb1ELb0ELb0EEENS1_36VarlenDynamicPersistentTileSchedulerILi128ELi96ELi256ELi128ELb0ELb1ELb1ELb0ELb1ELb1EEEEEEEEEvNT_6ParamsE --------------------------
	.section	.text._ZN7cutlass13device_kernelIN5flash11enable_sm90INS1_16FlashAttnFwdSm90INS1_25CollectiveMainloopFwdSm90ILi2EN4cute5tupleIJNS5_1CILi1EEES8_S8_EEENS6_IJNS7_ILi128EEENS7_ILi96EEENS7_ILi64EEEEEELi256ENS_10bfloat16_tEfNS_4arch4Sm90ELb0ELb0ELb1ELb1ELb1ELb1ELb1ELb1ELb0ELb1ELb0ELb0EEENS1_21CollectiveEpilogueFwdINS6_IJSA_NS7_ILi256EEESB_EEES9_SE_SG_Li256ELb1ELb1ELb0ELb0EEENS1_36VarlenDynamicPersistentTileSchedulerILi128ELi96ELi256ELi128ELb0ELb1ELb1ELb0ELb1ELb1EEEEEEEEEvNT_6ParamsE,"ax",@progbits
	.align	128
.text._ZN7cutlass13device_kernelIN5flash11enable_sm90INS1_16FlashAttnFwdSm90INS1_25CollectiveMainloopFwdSm90ILi2EN4cute5tupleIJNS5_1CILi1EEES8_S8_EEENS6_IJNS7_ILi128EEENS7_ILi96EEENS7_ILi64EEEEEELi256ENS_10bfloat16_tEfNS_4arch4Sm90ELb0ELb0ELb1ELb1ELb1ELb1ELb1ELb1ELb0ELb1ELb0ELb0EEENS1_21CollectiveEpilogueFwdINS6_IJSA_NS7_ILi256EEESB_EEES9_SE_SG_Li256ELb1ELb1ELb0ELb0EEENS1_36VarlenDynamicPersistentTileSchedulerILi128ELi96ELi256ELi128ELb0ELb1ELb1ELb0ELb1ELb1EEEEEEEEEvNT_6ParamsE:
        .type           _ZN7cutlass13device_kernelIN5flash11enable_sm90INS1_16FlashAttnFwdSm90INS1_25CollectiveMainloopFwdSm90ILi2EN4cute5tupleIJNS5_1CILi1EEES8_S8_EEENS6_IJNS7_ILi128EEENS7_ILi96EEENS7_ILi64EEEEEELi256ENS_10bfloat16_tEfNS_4arch4Sm90ELb0ELb0ELb1ELb1ELb1ELb1ELb1ELb1ELb0ELb1ELb0ELb0EEENS1_21CollectiveEpilogueFwdINS6_IJSA_NS7_ILi256EEESB_EEES9_SE_SG_Li256ELb1ELb1ELb0ELb0EEENS1_36VarlenDynamicPersistentTileSchedulerILi128ELi96ELi256ELi128ELb0ELb1ELb1ELb0ELb1ELb1EEEEEEEEEvNT_6ParamsE,@function
        .size           _ZN7cutlass13device_kernelIN5flash11enable_sm90INS1_16FlashAttnFwdSm90INS1_25CollectiveMainloopFwdSm90ILi2EN4cute5tupleIJNS5_1CILi1EEES8_S8_EEENS6_IJNS7_ILi128EEENS7_ILi96EEENS7_ILi64EEEEEELi256ENS_10bfloat16_tEfNS_4arch4Sm90ELb0ELb0ELb1ELb1ELb1ELb1ELb1ELb1ELb0ELb1ELb0ELb0EEENS1_21CollectiveEpilogueFwdINS6_IJSA_NS7_ILi256EEESB_EEES9_SE_SG_Li256ELb1ELb1ELb0ELb0EEENS1_36VarlenDynamicPersistentTileSchedulerILi128ELi96ELi256ELi128ELb0ELb1ELb1ELb0ELb1ELb1EEEEEEEEEvNT_6ParamsE,(.L_x_23 - _ZN7cutlass13device_kernelIN5flash11enable_sm90INS1_16FlashAttnFwdSm90INS1_25CollectiveMainloopFwdSm90ILi2EN4cute5tupleIJNS5_1CILi1EEES8_S8_EEENS6_IJNS7_ILi128EEENS7_ILi96EEENS7_ILi64EEEEEELi256ENS_10bfloat16_tEfNS_4arch4Sm90ELb0ELb0ELb1ELb1ELb1ELb1ELb1ELb1ELb0ELb1ELb0ELb0EEENS1_21CollectiveEpilogueFwdINS6_IJSA_NS7_ILi256EEESB_EEES9_SE_SG_Li256ELb1ELb1ELb0ELb0EEENS1_36VarlenDynamicPersistentTileSchedulerILi128ELi96ELi256ELi128ELb0ELb1ELb1ELb0ELb1ELb1EEEEEEEEEvNT_6ParamsE)
        .other          _ZN7cutlass13device_kernelIN5flash11enable_sm90INS1_16FlashAttnFwdSm90INS1_25CollectiveMainloopFwdSm90ILi2EN4cute5tupleIJNS5_1CILi1EEES8_S8_EEENS6_IJNS7_ILi128EEENS7_ILi96EEENS7_ILi64EEEEEELi256ENS_10bfloat16_tEfNS_4arch4Sm90ELb0ELb0ELb1ELb1ELb1ELb1ELb1ELb1ELb0ELb1ELb0ELb0EEENS1_21CollectiveEpilogueFwdINS6_IJSA_NS7_ILi256EEESB_EEES9_SE_SG_Li256ELb1ELb1ELb0ELb0EEENS1_36VarlenDynamicPersistentTileSchedulerILi128ELi96ELi256ELi128ELb0ELb1ELb1ELb0ELb1ELb1EEEEEEEEEvNT_6ParamsE,@"STO_CUDA_ENTRY STV_DEFAULT"
_ZN7cutlass13device_kernelIN5flash11enable_sm90INS1_16FlashAttnFwdSm90INS1_25CollectiveMainloopFwdSm90ILi2EN4cute5tupleIJNS5_1CILi1EEES8_S8_EEENS6_IJNS7_ILi128EEENS7_ILi96EEENS7_ILi64EEEEEELi256ENS_10bfloat16_tEfNS_4arch4Sm90ELb0ELb0ELb1ELb1ELb1ELb1ELb1ELb1ELb0ELb1ELb0ELb0EEENS1_21CollectiveEpilogueFwdINS6_IJSA_NS7_ILi256EEESB_EEES9_SE_SG_Li256ELb1ELb1ELb0ELb0EEENS1_36VarlenDynamicPersistentTileSchedulerILi128ELi96ELi256ELi128ELb0ELb1ELb1ELb0ELb1ELb1EEEEEEEEEvNT_6ParamsE:
[----:B------:R-:W-:Y:S01]  /*0000*/  LDC R1, c[0x0][0x37c] ;  /* 0x0000df00ff017b82 */ /* 0x000fe20000000800 */
[----:B------:R-:W-:Y:S05]  /*0010*/  EXIT ;  /* 0x000000000000794d */ /* 0x000fea0003800000 */
.L_x_5:
        /* <DEDUP_REMOVED lines=14> */
.L_x_23:


//--------------------- .text._ZN7cutlass13device_kernelIN5flash11enable_sm90INS1_16FlashAttnFwdSm90INS1_25CollectiveMainloopFwdSm90ILi2EN4cute5tupleIJNS5_1CILi1EEES8_S8_EEENS6_IJNS7_ILi128EEENS7_ILi96EEENS7_ILi64EEEEEELi256ENS_10bfloat16_tEfNS_4arch4Sm90ELb0ELb1ELb1ELb0ELb1ELb0ELb0ELb1ELb0ELb1ELb0ELb0EEENS1_21CollectiveEpilogueFwdINS6_IJSA_NS7_ILi256EEESB_EEES9_SE_SG_Li256ELb0ELb1ELb0ELb0EEENS1_30DynamicPersistentTileSchedulerILi256ELi128ELb0ELb1ELb1EEEEEEEEEvNT_6ParamsE --------------------------
	.section	.text._ZN7cutlass13device_kernelIN5flash11enable_sm90INS1_16FlashAttnFwdSm90INS1_25CollectiveMainloopFwdSm90ILi2EN4cute5tupleIJNS5_1CILi1EEES8_S8_EEENS6_IJNS7_ILi128EEENS7_ILi96EEENS7_ILi64EEEEEELi256ENS_10bfloat16_tEfNS_4arch4Sm90ELb0ELb1ELb1ELb0ELb1ELb0ELb0ELb1ELb0ELb1ELb0ELb0EEENS1_21CollectiveEpilogueFwdINS6_IJSA_NS7_ILi256EEESB_EEES9_SE_SG_Li256ELb0ELb1ELb0ELb0EEENS1_30DynamicPersistentTileSchedulerILi256ELi128ELb0ELb1ELb1EEEEEEEEEvNT_6ParamsE,"ax",@progbits
	.align	128
.text._ZN7cutlass13device_kernelIN5flash11enable_sm90INS1_16FlashAttnFwdSm90INS1_25CollectiveMainloopFwdSm90ILi2EN4cute5tupleIJNS5_1CILi1EEES8_S8_EEENS6_IJNS7_ILi128EEENS7_ILi96EEENS7_ILi64EEEEEELi256ENS_10bfloat16_tEfNS_4arch4Sm90ELb0ELb1ELb1ELb0ELb1ELb0ELb0ELb1ELb0ELb1ELb0ELb0EEENS1_21CollectiveEpilogueFwdINS6_IJSA_NS7_ILi256EEESB_EEES9_SE_SG_Li256ELb0ELb1ELb0ELb0EEENS1_30DynamicPersistentTileSchedulerILi256ELi128ELb0ELb1ELb1EEEEEEEEEvNT_6ParamsE:
        .type           _ZN7cutlass13device_kernelIN5flash11enable_sm90INS1_16FlashAttnFwdSm90INS1_25CollectiveMainloopFwdSm90ILi2EN4cute5tupleIJNS5_1CILi1EEES8_S8_EEENS6_IJNS7_ILi128EEENS7_ILi96EEENS7_ILi64EEEEEELi256ENS_10bfloat16_tEfNS_4arch4Sm90ELb0ELb1ELb1ELb0ELb1ELb0ELb0ELb1ELb0ELb1ELb0ELb0EEENS1_21CollectiveEpilogueFwdINS6_IJSA_NS7_ILi256EEESB_EEES9_SE_SG_Li256ELb0ELb1ELb0ELb0EEENS1_30DynamicPersistentTileSchedulerILi256ELi128ELb0ELb1ELb1EEEEEEEEEvNT_6ParamsE,@function
        .size           _ZN7cutlass13device_kernelIN5flash11enable_sm90INS1_16FlashAttnFwdSm90INS1_25CollectiveMainloopFwdSm90ILi2EN4cute5tupleIJNS5_1CILi1EEES8_S8_EEENS6_IJNS7_ILi128EEENS7_ILi96EEENS7_ILi64EEEEEELi256ENS_10bfloat16_tEfNS_4arch4Sm90ELb0ELb1ELb1ELb0ELb1ELb0ELb0ELb1ELb0ELb1ELb0ELb0EEENS1_21CollectiveEpilogueFwdINS6_IJSA_NS7_ILi256EEESB_EEES9_SE_SG_Li256ELb0ELb1ELb0ELb0EEENS1_30DynamicPersistentTileSchedulerILi256ELi128ELb0ELb1ELb1EEEEEEEEEvNT_6ParamsE,(.L_x_24 - _ZN7cutlass13device_kernelIN5flash11enable_sm90INS1_16FlashAttnFwdSm90INS1_25CollectiveMainloopFwdSm90ILi2EN4cute5tupleIJNS5_1CILi1EEES8_S8_EEENS6_IJNS7_ILi128EEENS7_ILi96EEENS7_ILi64EEEEEELi256ENS_10bfloat16_tEfNS_4arch4Sm90ELb0ELb1ELb1ELb0ELb1ELb0ELb0ELb1ELb0ELb1ELb0ELb0EEENS1_21CollectiveEpilogueFwdINS6_IJSA_NS7_ILi256EEESB_EEES9_SE_SG_Li256ELb0ELb1ELb0ELb0EEENS1_30DynamicPersistentTileSchedulerILi256ELi128ELb0ELb1ELb1EEEEEEEEEvNT_6ParamsE)
        .other          _ZN7cutlass13device_kernelIN5flash11enable_sm90INS1_16FlashAttnFwdSm90INS1_25CollectiveMainloopFwdSm90ILi2EN4cute5tupleIJNS5_1CILi1EEES8_S8_EEENS6_IJNS7_ILi128EEENS7_ILi96EEENS7_ILi64EEEEEELi256ENS_10bfloat16_tEfNS_4arch4Sm90ELb0ELb1ELb1ELb0ELb1ELb0ELb0ELb1ELb0ELb1ELb0ELb0EEENS1_21CollectiveEpilogueFwdINS6_IJSA_NS7_ILi256EEESB_EEES9_SE_SG_Li256ELb0ELb1ELb0ELb0EEENS1_30DynamicPersistentTileSchedulerILi256ELi128ELb0ELb1ELb1EEEEEEEEEvNT_6ParamsE,@"STO_CUDA_ENTRY STV_DEFAULT"
_ZN7cutlass13device_kernelIN5flash11enable_sm90INS1_16FlashAttnFwdSm90INS1_25CollectiveMainloopFwdSm90ILi2EN4cute5tupleIJNS5_1CILi1EEES8_S8_EEENS6_IJNS7_ILi128EEENS7_ILi96EEENS7_ILi64EEEEEELi256ENS_10bfloat16_tEfNS_4arch4Sm90ELb0ELb1ELb1ELb0ELb1ELb0ELb0ELb1ELb0ELb1ELb0ELb0EEENS1_21CollectiveEpilogueFwdINS6_IJSA_NS7_ILi256EEESB_EEES9_SE_SG_Li256ELb0ELb1ELb0ELb0EEENS1_30DynamicPersistentTileSchedulerILi256ELi128ELb0ELb1ELb1EEEEEEEEEvNT_6ParamsE:
[----:B------:R-:W-:Y:S01]  /*0000*/  LDC R1, c[0x0][0x37c] ;  /* 0x0000df00ff017b82 */ /* 0x000fe20000000800 */
[----:B------:R-:W-:Y:S05]  /*0010*/  EXIT ;  /* 0x000000000000794d */ /* 0x000fea0003800000 */
.L_x_6:
        /* <DEDUP_REMOVED lines=14> */
.L_x_24:


//--------------------- .text._ZN7cutlass13device_kernelIN5flash11enable_sm90INS1_16FlashAttnFwdSm90INS1_25CollectiveMainloopFwdSm90ILi2EN4cute5tupleIJNS5_1CILi1EEES8_S8_EEENS6_IJNS7_ILi128EEENS7_ILi96EEENS7_ILi64EEEEEELi256ENS_10bfloat16_tEfNS_4arch4Sm90ELb0ELb1ELb1ELb0ELb1ELb0ELb1ELb1ELb0ELb1ELb0ELb0EEENS1_21CollectiveEpilogueFwdINS6_IJSA_NS7_ILi256EEESB_EEES9_SE_SG_Li256ELb0ELb1ELb0ELb0EEENS1_30DynamicPersistentTileSchedulerILi256ELi128ELb0ELb1ELb1EEEEEEEEEvNT_6ParamsE --------------------------
	.section	.text._ZN7cutlass13device_kernelIN5flash11enable_sm90INS1_16FlashAttnFwdSm90INS1_25CollectiveMainloopFwdSm90ILi2EN4cute5tupleIJNS5_1CILi1EEES8_S8_EEENS6_IJNS7_ILi128EEENS7_ILi96EEENS7_ILi64EEEEEELi256ENS_10bfloat16_tEfNS_4arch4Sm90ELb0ELb1ELb1ELb0ELb1ELb0ELb1ELb1ELb0ELb1ELb0ELb0EEENS1_21CollectiveEpilogueFwdINS6_IJSA_NS7_ILi256EEESB_EEES9_SE_SG_Li256ELb0ELb1ELb0ELb0EEENS1_30DynamicPersistentTileSchedulerILi256ELi128ELb0ELb1ELb1EEEEEEEEEvNT_6ParamsE,"ax",@progbits
	.align	128
.text._ZN7cutlass13device_kernelIN5flash11enable_sm90INS1_16FlashAttnFwdSm90INS1_25CollectiveMainloopFwdSm90ILi2EN4cute5tupleIJNS5_1CILi1EEES8_S8_EEENS6_IJNS7_ILi128EEENS7_ILi96EEENS7_ILi64EEEEEELi256ENS_10bfloat16_tEfNS_4arch4Sm90ELb0ELb1ELb1ELb0ELb1ELb0ELb1ELb1ELb0ELb1ELb0ELb0EEENS1_21CollectiveEpilogueFwdINS6_IJSA_NS7_ILi256EEESB_EEES9_SE_SG_Li256ELb0ELb1ELb0ELb0EEENS1_30DynamicPersistentTileSchedulerILi256ELi128ELb0ELb1ELb1EEEEEEEEEvNT_6ParamsE:
        .type           _ZN7cutlass13device_kernelIN5flash11enable_sm90INS1_16FlashAttnFwdSm90INS1_25CollectiveMainloopFwdSm90ILi2EN4cute5tupleIJNS5_1CILi1EEES8_S8_EEENS6_IJNS7_ILi128EEENS7_ILi96EEENS7_ILi64EEEEEELi256ENS_10bfloat16_tEfNS_4arch4Sm90ELb0ELb1ELb1ELb0ELb1ELb0ELb1ELb1ELb0ELb1ELb0ELb0EEENS1_21CollectiveEpilogueFwdINS6_IJSA_NS7_ILi256EEESB_EEES9_SE_SG_Li256ELb0ELb1ELb0ELb0EEENS1_30DynamicPersistentTileSchedulerILi256ELi128ELb0ELb1ELb1EEEEEEEEEvNT_6ParamsE,@function
        .size           _ZN7cutlass13device_kernelIN5flash11enable_sm90INS1_16FlashAttnFwdSm90INS1_25CollectiveMainloopFwdSm90ILi2EN4cute5tupleIJNS5_1CILi1EEES8_S8_EEENS6_IJNS7_ILi128EEENS7_ILi96EEENS7_ILi64EEEEEELi256ENS_10bfloat16_tEfNS_4arch4Sm90ELb0ELb1ELb1ELb0ELb1ELb0ELb1ELb1ELb0ELb1ELb0ELb0EEENS1_21CollectiveEpilogueFwdINS6_IJSA_NS7_ILi256EEESB_EEES9_SE_SG_Li256ELb0ELb1ELb0ELb0EEENS1_30DynamicPersistentTileSchedulerILi256ELi128ELb0ELb1ELb1EEEEEEEEEvNT_6ParamsE,(.L_x_25 - _ZN7cutlass13device_kernelIN5flash11enable_sm90INS1_16FlashAttnFwdSm90INS1_25CollectiveMainloopFwdSm90ILi2EN4cute5tupleIJNS5_1CILi1EEES8_S8_EEENS6_IJNS7_ILi128EEENS7_ILi96EEENS7_ILi64EEEEEELi256ENS_10bfloat16_tEfNS_4arch4Sm90ELb0ELb1ELb1ELb0ELb1ELb0ELb1ELb1ELb0ELb1ELb0ELb0EEENS1_21CollectiveEpilogueFwdINS6_IJSA_NS7_ILi256EEESB_EEES9_SE_SG_Li256ELb0ELb1ELb0ELb0EEENS1_30DynamicPersistentTileSchedulerILi256ELi128ELb0ELb1ELb1EEEEEEEEEvNT_6ParamsE)
        .other          _ZN7cutlass13device_kernelIN5flash11enable_sm90INS1_16FlashAttnFwdSm90INS1_25CollectiveMainloopFwdSm90ILi2EN4cute5tupleIJNS5_1CILi1EEES8_S8_EEENS6_IJNS7_ILi128EEENS7_ILi96EEENS7_ILi64EEEEEELi256ENS_10bfloat16_tEfNS_4arch4Sm90ELb0ELb1ELb1ELb0ELb1ELb0ELb1ELb1ELb0ELb1ELb0ELb0EEENS1_21CollectiveEpilogueFwdINS6_IJSA_NS7_ILi256EEESB_EEES9_SE_SG_Li256ELb0ELb1ELb0ELb0EEENS1_30DynamicPersistentTileSchedulerILi256ELi128ELb0ELb1ELb1EEEEEEEEEvNT_6ParamsE,@"STO_CUDA_ENTRY STV_DEFAULT"
_ZN7cutlass13device_kernelIN5flash11enable_sm90INS1_16FlashAttnFwdSm90INS1_25CollectiveMainloopFwdSm90ILi2EN4cute5tupleIJNS5_1CILi1EEES8_S8_EEENS6_IJNS7_ILi128EEENS7_ILi96EEENS7_ILi64EEEEEELi256ENS_10bfloat16_tEfNS_4arch4Sm90ELb0ELb1ELb1ELb0ELb1ELb0ELb1ELb1ELb0ELb1ELb0ELb0EEENS1_21CollectiveEpilogueFwdINS6_IJSA_NS7_ILi256EEESB_EEES9_SE_SG_Li256ELb0ELb1ELb0ELb0EEENS1_30DynamicPersistentTileSchedulerILi256ELi128ELb0ELb1ELb1EEEEEEEEEvNT_6ParamsE:
[----:B------:R-:W-:Y:S01]  /*0000*/  LDC R1, c[0x0][0x37c] ;  /* 0x0000df00ff017b82 */ /* 0x000fe20000000800 */
[----:B------:R-:W-:Y:S05]  /*0010*/  EXIT ;  /* 0x000000000000794d */ /* 0x000fea0003800000 */
.L_x_7:
        /* <DEDUP_REMOVED lines=14> */
.L_x_25:


//--------------------- .text._ZN7cutlass13device_kernelIN5flash11enable_sm90INS1_16FlashAttnFwdSm90INS1_25CollectiveMainloopFwdSm90ILi2EN4cute5tupleIJNS5_1CILi1EEES8_S8_EEENS6_IJNS7_ILi128EEENS7_ILi96EEENS7_ILi64EEEEEELi256ENS_10bfloat16_tEfNS_4arch4Sm90ELb0ELb1ELb1ELb1ELb1ELb0ELb0ELb1ELb0ELb1ELb0ELb0EEENS1_21CollectiveEpilogueFwdINS6_IJSA_NS7_ILi256EEESB_EEES9_SE_SG_Li256ELb1ELb1ELb0ELb0EEENS1_36VarlenDynamicPersistentTileSchedulerILi128ELi96ELi256ELi128ELb0ELb1ELb1ELb1ELb0ELb1EEEEEEEEEvNT_6ParamsE --------------------------
	.section	.text._ZN7cutlass13device_kernelIN5flash11enable_sm90INS1_16FlashAttnFwdSm90INS1_25CollectiveMainloopFwdSm90ILi2EN4cute5tupleIJNS5_1CILi1EEES8_S8_EEENS6_IJNS7_ILi128EEENS7_ILi96EEENS7_ILi64EEEEEELi256ENS_10bfloat16_tEfNS_4arch4Sm90ELb0ELb1ELb1ELb1ELb1ELb0ELb0ELb1ELb0ELb1ELb0ELb0EEENS1_21CollectiveEpilogueFwdINS6_IJSA_NS7_ILi256EEESB_EEES9_SE_SG_Li256ELb1ELb1ELb0ELb0EEENS1_36VarlenDynamicPersistentTileSchedulerILi128ELi96ELi256ELi128ELb0ELb1ELb1ELb1ELb0ELb1EEEEEEEEEvNT_6ParamsE,"ax",@progbits
	.align	128
.text._ZN7cutlass13device_kernelIN5flash11enable_sm90INS1_16FlashAttnFwdSm90INS1_25CollectiveMainloopFwdSm90ILi2EN4cute5tupleIJNS5_1CILi1EEES8_S8_EEENS6_IJNS7_ILi128EEENS7_ILi96EEENS7_ILi64EEEEEELi256ENS_10bfloat16_tEfNS_4arch4Sm90ELb0ELb1ELb1ELb1ELb1ELb0ELb0ELb1ELb0ELb1ELb0ELb0EEENS1_21CollectiveEpilogueFwdINS6_IJSA_NS7_ILi256EEESB_EEES9_SE_SG_Li256ELb1ELb1ELb0ELb0EEENS1_36VarlenDynamicPersistentTileSchedulerILi128ELi96ELi256ELi128ELb0ELb1ELb1ELb1ELb0ELb1EEEEEEEEEvNT_6ParamsE:
        .type           _ZN7cutlass13device_kernelIN5flash11enable_sm90INS1_16FlashAttnFwdSm90INS1_25CollectiveMainloopFwdSm90ILi2EN4cute5tupleIJNS5_1CILi1EEES8_S8_EEENS6_IJNS7_ILi128EEENS7_ILi96EEENS7_ILi64EEEEEELi256ENS_10bfloat16_tEfNS_4arch4Sm90ELb0ELb1ELb1ELb1ELb1ELb0ELb0ELb1ELb0ELb1ELb0ELb0EEENS1_21CollectiveEpilogueFwdINS6_IJSA_NS7_ILi256EEESB_EEES9_SE_SG_Li256ELb1ELb1ELb0ELb0EEENS1_36VarlenDynamicPersistentTileSchedulerILi128ELi96ELi256ELi128ELb0ELb1ELb1ELb1ELb0ELb1EEEEEEEEEvNT_6ParamsE,@function
        .size           _ZN7cutlass13device_kernelIN5flash11enable_sm90INS1_16FlashAttnFwdSm90INS1_25CollectiveMainloopFwdSm90ILi2EN4cute5tupleIJNS5_1CILi1EEES8_S8_EEENS6_IJNS7_ILi128EEENS7_ILi96EEENS7_ILi64EEEEEELi256ENS_10bfloat16_tEfNS_4arch4Sm90ELb0ELb1ELb1ELb1ELb1ELb0ELb0ELb1ELb0ELb1ELb0ELb0EEENS1_21CollectiveEpilogueFwdINS6_IJSA_NS7_ILi256EEESB_EEES9_SE_SG_Li256ELb1ELb1ELb0ELb0EEENS1_36VarlenDynamicPersistentTileSchedulerILi128ELi96ELi256ELi128ELb0ELb1ELb1ELb1ELb0ELb1EEEEEEEEEvNT_6ParamsE,(.L_x_26 - _ZN7cutlass13device_kernelIN5flash11enable_sm90INS1_16FlashAttnFwdSm90INS1_25CollectiveMainloopFwdSm90ILi2EN4cute5tupleIJNS5_1CILi1EEES8_S8_EEENS6_IJNS7_ILi128EEENS7_ILi96EEENS7_ILi64EEEEEELi256ENS_10bfloat16_tEfNS_4arch4Sm90ELb0ELb1ELb1ELb1ELb1ELb0ELb0ELb1ELb0ELb1ELb0ELb0EEENS1_21CollectiveEpilogueFwdINS6_IJSA_NS7_ILi256EEESB_EEES9_SE_SG_Li256ELb1ELb1ELb0ELb0EEENS1_36VarlenDynamicPersistentTileSchedulerILi128ELi96ELi256ELi128ELb0ELb1ELb1ELb1ELb0ELb1EEEEEEEEEvNT_6ParamsE)
        .other          _ZN7cutlass13device_kernelIN5flash11enable_sm90INS1_16FlashAttnFwdSm90INS1_25CollectiveMainloopFwdSm90ILi2EN4cute5tupleIJNS5_1CILi1EEES8_S8_EEENS6_IJNS7_ILi128EEENS7_ILi96EEENS7_ILi64EEEEEELi256ENS_10bfloat16_tEfNS_4arch4Sm90ELb0ELb1ELb1ELb1ELb1ELb0ELb0ELb1ELb0ELb1ELb0ELb0EEENS1_21CollectiveEpilogueFwdINS6_IJSA_NS7_ILi256EEESB_EEES9_SE_SG_Li256ELb1ELb1ELb0ELb0EEENS1_36VarlenDynamicPersistentTileSchedulerILi128ELi96ELi256ELi128ELb0ELb1ELb1ELb1ELb0ELb1EEEEEEEEEvNT_6ParamsE,@"STO_CUDA_ENTRY STV_DEFAULT"
_ZN7cutlass13device_kernelIN5flash11enable_sm90INS1_16FlashAttnFwdSm90INS1_25CollectiveMainloopFwdSm90ILi2EN4cute5tupleIJNS5_1CILi1EEES8_S8_EEENS6_IJNS7_ILi128EEENS7_ILi96EEENS7_ILi64EEEEEELi256ENS_10bfloat16_tEfNS_4arch4Sm90ELb0ELb1ELb1ELb1ELb1ELb0ELb0ELb1ELb0ELb1ELb0ELb0EEENS1_21CollectiveEpilogueFwdINS6_IJSA_NS7_ILi256EEESB_EEES9_SE_SG_Li256ELb1ELb1ELb0ELb0EEENS1_36VarlenDynamicPersistentTileSchedulerILi128ELi96ELi256ELi128ELb0ELb1ELb1ELb1ELb0ELb1EEEEEEEEEvNT_6ParamsE:
[----:B------:R-:W-:Y:S01]  /*0000*/  LDC R1, c[0x0][0x37c] ;  /* 0x0000df00ff017b82 */ /* 0x000fe20000000800 */
[----:B------:R-:W-:Y:S05]  /*0010*/  EXIT ;  /* 0x000000000000794d */ /* 0x000fea0003800000 */
.L_x_8:
        /* <DEDUP_REMOVED lines=14> */
.L_x_26:


//--------------------- .text._ZN7cutlass13device_kernelIN5flash11enable_sm90INS1_16FlashAttnFwdSm90INS1_25CollectiveMainloopFwdSm90ILi2EN4cute5tupleIJNS5_1CILi1EEES8_S8_EEENS6_IJNS7_ILi128EEENS7_ILi96EEENS7_ILi64EEEEEELi256ENS_10bfloat16_tEfNS_4arch4Sm90ELb0ELb1ELb1ELb1ELb1ELb1ELb0ELb1ELb0ELb1ELb0ELb0EEENS1_21CollectiveEpilogueFwdINS6_IJSA_NS7_ILi256EEESB_EEES9_SE_SG_Li256ELb1ELb1ELb0ELb0EEENS1_36VarlenDynamicPersistentTileSchedulerILi128ELi96ELi256ELi128ELb0ELb1ELb1ELb1ELb0ELb1EEEEEEEEEvNT_6ParamsE --------------------------
	.section	.text._ZN7cutlass13device_kernelIN5flash11enable_sm90INS1_16FlashAttnFwdSm90INS1_25CollectiveMainloopFwdSm90ILi2EN4cute5tupleIJNS5_1CILi1EEES8_S8_EEENS6_IJNS7_ILi128EEENS7_ILi96EEENS7_ILi64EEEEEELi256ENS_10bfloat16_tEfNS_4arch4Sm90ELb0ELb1ELb1ELb1ELb1ELb1ELb0ELb1ELb0ELb1ELb0ELb0EEENS1_21CollectiveEpilogueFwdINS6_IJSA_NS7_ILi256EEESB_EEES9_SE_SG_Li256ELb1ELb1ELb0ELb0EEENS1_36VarlenDynamicPersistentTileSchedulerILi128ELi96ELi256ELi128ELb0ELb1ELb1ELb1ELb0ELb1EEEEEEEEEvNT_6ParamsE,"ax",@progbits
	.align	128
.text._ZN7cutlass13device_kernelIN5flash11enable_sm90INS1_16FlashAttnFwdSm90INS1_25CollectiveMainloopFwdSm90ILi2EN4cute5tupleIJNS5_1CILi1EEES8_S8_EEENS6_IJNS7_ILi128EEENS7_ILi96EEENS7_ILi64EEEEEELi256ENS_10bfloat16_tEfNS_4arch4Sm90ELb0ELb1ELb1ELb1ELb1ELb1ELb0ELb1ELb0ELb1ELb0ELb0EEENS1_21CollectiveEpilogueFwdINS6_IJSA_NS7_ILi256EEESB_EEES9_SE_SG_Li256ELb1ELb1ELb0ELb0EEENS1_36VarlenDynamicPersistentTileSchedulerILi128ELi96ELi256ELi128ELb0ELb1ELb1ELb1ELb0ELb1EEEEEEEEEvNT_6ParamsE:
        .type           _ZN7cutlass13device_kernelIN5flash11enable_sm90INS1_16FlashAttnFwdSm90INS1_25CollectiveMainloopFwdSm90ILi2EN4cute5tupleIJNS5_1CILi1EEES8_S8_EEENS6_IJNS7_ILi128EEENS7_ILi96EEENS7_ILi64EEEEEELi256ENS_10bfloat16_tEfNS_4arch4Sm90ELb0ELb1ELb1ELb1ELb1ELb1ELb0ELb1ELb0ELb1ELb0ELb0EEENS1_21CollectiveEpilogueFwdINS6_IJSA_NS7_ILi256EEESB_EEES9_SE_SG_Li256ELb1ELb1ELb0ELb0EEENS1_36VarlenDynamicPersistentTileSchedulerILi128ELi96ELi256ELi128ELb0ELb1ELb1ELb1ELb0ELb1EEEEEEEEEvNT_6ParamsE,@function
        .size           _ZN7cutlass13device_kernelIN5flash11enable_sm90INS1_16FlashAttnFwdSm90INS1_25CollectiveMainloopFwdSm90ILi2EN4cute5tupleIJNS5_1CILi1EEES8_S8_EEENS6_IJNS7_ILi128EEENS7_ILi96EEENS7_ILi64EEEEEELi256ENS_10bfloat16_tEfNS_4arch4Sm90ELb0ELb1ELb1ELb1ELb1ELb1ELb0ELb1ELb0ELb1ELb0ELb0EEENS1_21CollectiveEpilogueFwdINS6_IJSA_NS7_ILi256EEESB_EEES9_SE_SG_Li256ELb1ELb1ELb0ELb0EEENS1_36VarlenDynamicPersistentTileSchedulerILi128ELi96ELi256ELi128ELb0ELb1ELb1ELb1ELb0ELb1EEEEEEEEEvNT_6ParamsE,(.L_x_27 - _ZN7cutlass13device_kernelIN5flash11enable_sm90INS1_16FlashAttnFwdSm90INS1_25CollectiveMainloopFwdSm90ILi2EN4cute5tupleIJNS5_1CILi1EEES8_S8_EEENS6_IJNS7_ILi128EEENS7_ILi96EEENS7_ILi64EEEEEELi256ENS_10bfloat16_tEfNS_4arch4Sm90ELb0ELb1ELb1ELb1ELb1ELb1ELb0ELb1ELb0ELb1ELb0ELb0EEENS1_21CollectiveEpilogueFwdINS6_IJSA_NS7_ILi256EEESB_EEES9_SE_SG_Li256ELb1ELb1ELb0ELb0EEENS1_36VarlenDynamicPersistentTileSchedulerILi128ELi96ELi256ELi128ELb0ELb1ELb1ELb1ELb0ELb1EEEEEEEEEvNT_6ParamsE)
        .other          _ZN7cutlass13device_kernelIN5flash11enable_sm90INS1_16FlashAttnFwdSm90INS1_25CollectiveMainloopFwdSm90ILi2EN4cute5tupleIJNS5_1CILi1EEES8_S8_EEENS6_IJNS7_ILi128EEENS7_ILi96EEENS7_ILi64EEEEEELi256ENS_10bfloat16_tEfNS_4arch4Sm90ELb0ELb1ELb1ELb1ELb1ELb1ELb0ELb1ELb0ELb1ELb0ELb0EEENS1_21CollectiveEpilogueFwdINS6_IJSA_NS7_ILi256EEESB_EEES9_SE_SG_Li256ELb1ELb1ELb0ELb0EEENS1_36VarlenDynamicPersistentTileSchedulerILi128ELi96ELi256ELi128ELb0ELb1ELb1ELb1ELb0ELb1EEEEEEEEEvNT_6ParamsE,@"STO_CUDA_ENTRY STV_DEFAULT"
_ZN7cutlass13device_kernelIN5flash11enable_sm90INS1_16FlashAttnFwdSm90INS1_25CollectiveMainloopFwdSm90ILi2EN4cute5tupleIJNS5_1CILi1EEES8_S8_EEENS6_IJNS7_ILi128EEENS7_ILi96EEENS7_ILi64EEEEEELi256ENS_10bfloat16_tEfNS_4arch4Sm90ELb0ELb1ELb1ELb1ELb1ELb1ELb0ELb1ELb0ELb1ELb0ELb0EEENS1_21CollectiveEpilogueFwdINS6_IJSA_NS7_ILi256EEESB_EEES9_SE_SG_Li256ELb1ELb1ELb0ELb0EEENS1_36VarlenDynamicPersistentTileSchedulerILi128ELi96ELi256ELi128ELb0ELb1ELb1ELb1ELb0ELb1EEEEEEEEEvNT_6ParamsE:
[----:B------:R-:W-:Y:S01]  /*0000*/  LDC R1, c[0x0][0x37c] ;  /* 0x0000df00ff017b82 */ /* 0x000fe20000000800 */
[----:B------:R-:W-:Y:S05]  /*0010*/  EXIT ;  /* 0x000000000000794d */ /* 0x000fea0003800000 */
.L_x_9:
        /* <DEDUP_REMOVED lines=14> */
.L_x_27:


//--------------------- .text._ZN7cutlass13device_kernelIN5flash11enable_sm90INS1_16FlashAttnFwdSm90INS1_25CollectiveMainloopFwdSm90ILi2EN4cute5tupleIJNS5_1CILi1EEES8_S8_EEENS6_IJNS7_ILi128EEENS7_ILi96EEENS7_ILi64EEEEEELi256ENS_10bfloat16_tEfNS_4arch4Sm90ELb0ELb1ELb1ELb1ELb1ELb0ELb1ELb1ELb0ELb1ELb0ELb0EEENS1_21CollectiveEpilogueFwdINS6_IJSA_NS7_ILi256EEESB_EEES9_SE_SG_Li256ELb1ELb1ELb0ELb0EEENS1_36VarlenDynamicPersistentTileSchedulerILi128ELi96ELi256ELi128ELb0ELb1ELb1ELb1ELb0ELb1EEEEEEEEEvNT_6ParamsE --------------------------
	.section	.text._ZN7cutlass13device_kernelIN5flash11enable_sm90INS1_16FlashAttnFwdSm90INS1_25CollectiveMainloopFwdSm90ILi2EN4cute5tupleIJNS5_1CILi1EEES8_S8_EEENS6_IJNS7_ILi128EEENS7_ILi96EEENS7_ILi64EEEEEELi256ENS_10bfloat16_tEfNS_4arch4Sm90ELb0ELb1ELb1ELb1ELb1ELb0ELb1ELb1ELb0ELb1ELb0ELb0EEENS1_21CollectiveEpilogueFwdINS6_IJSA_NS7_ILi256EEESB_EEES9_SE_SG_Li256ELb1ELb1ELb0ELb0EEENS1_36VarlenDynamicPersistentTileSchedulerILi128ELi96ELi256ELi128ELb0ELb1ELb1ELb1ELb0ELb1EEEEEEEEEvNT_6ParamsE,"ax",@progbits
	.align	128
.text._ZN7cutlass13device_kernelIN5flash11enable_sm90INS1_16FlashAttnFwdSm90INS1_25CollectiveMainloopFwdSm90ILi2EN4cute5tupleIJNS5_1CILi1EEES8_S8_EEENS6_IJNS7_ILi128EEENS7_ILi96EEENS7_ILi64EEEEEELi256ENS_10bfloat16_tEfNS_4arch4Sm90ELb0ELb1ELb1ELb1ELb1ELb0ELb1ELb1ELb0ELb1ELb0ELb0EEENS1_21CollectiveEpilogueFwdINS6_IJSA_NS7_ILi256EEESB_EEES9_SE_SG_Li256ELb1ELb1ELb0ELb0EEENS1_36VarlenDynamicPersistentTileSchedulerILi128ELi96ELi256ELi128ELb0ELb1ELb1ELb1ELb0ELb1EEEEEEEEEvNT_6ParamsE:
        .type           _ZN7cutlass13device_kernelIN5flash11enable_sm90INS1_16FlashAttnFwdSm90INS1_25CollectiveMainloopFwdSm90ILi2EN4cute5tupleIJNS5_1CILi1EEES8_S8_EEENS6_IJNS7_ILi128EEENS7_ILi96EEENS7_ILi64EEEEEELi256ENS_10bfloat16_tEfNS_4arch4Sm90ELb0ELb1ELb1ELb1ELb1ELb0ELb1ELb1ELb0ELb1ELb0ELb0EEENS1_21CollectiveEpilogueFwdINS6_IJSA_NS7_ILi256EEESB_EEES9_SE_SG_Li256ELb1ELb1ELb0ELb0EEENS1_36VarlenDynamicPersistentTileSchedulerILi128ELi96ELi256ELi128ELb0ELb1ELb1ELb1ELb0ELb1EEEEEEEEEvNT_6ParamsE,@function
        .size           _ZN7cutlass13device_kernelIN5flash11enable_sm90INS1_16FlashAttnFwdSm90INS1_25CollectiveMainloopFwdSm90ILi2EN4cute5tupleIJNS5_1CILi1EEES8_S8_EEENS6_IJNS7_ILi128EEENS7_ILi96EEENS7_ILi64EEEEEELi256ENS_10bfloat16_tEfNS_4arch4Sm90ELb0ELb1ELb1ELb1ELb1ELb0ELb1ELb1ELb0ELb1ELb0ELb0EEENS1_21CollectiveEpilogueFwdINS6_IJSA_NS7_ILi256EEESB_EEES9_SE_SG_Li256ELb1ELb1ELb0ELb0EEENS1_36VarlenDynamicPersistentTileSchedulerILi128ELi96ELi256ELi128ELb0ELb1ELb1ELb1ELb0ELb1EEEEEEEEEvNT_6ParamsE,(.L_x_28 - _ZN7cutlass13device_kernelIN5flash11enable_sm90INS1_16FlashAttnFwdSm90INS1_25CollectiveMainloopFwdSm90ILi2EN4cute5tupleIJNS5_1CILi1EEES8_S8_EEENS6_IJNS7_ILi128EEENS7_ILi96EEENS7_ILi64EEEEEELi256ENS_10bfloat16_tEfNS_4arch4Sm90ELb0ELb1ELb1ELb1ELb1ELb0ELb1ELb1ELb0ELb1ELb0ELb0EEENS1_21CollectiveEpilogueFwdINS6_IJSA_NS7_ILi256EEESB_EEES9_SE_SG_Li256ELb1ELb1ELb0ELb0EEENS1_36VarlenDynamicPersistentTileSchedulerILi128ELi96ELi256ELi128ELb0ELb1ELb1ELb1ELb0ELb1EEEEEEEEEvNT_6ParamsE)
        .other          _ZN7cutlass13device_kernelIN5flash11enable_sm90INS1_16FlashAttnFwdSm90INS1_25CollectiveMainloopFwdSm90ILi2EN4cute5tupleIJNS5_1CILi1EEES8_S8_EEENS6_IJNS7_ILi128EEENS7_ILi96EEENS7_ILi64EEEEEELi256ENS_10bfloat16_tEfNS_4arch4Sm90ELb0ELb1ELb1ELb1ELb1ELb0ELb1ELb1ELb0ELb1ELb0ELb0EEENS1_21CollectiveEpilogueFwdINS6_IJSA_NS7_ILi256EEESB_EEES9_SE_SG_Li256ELb1ELb1ELb0ELb0EEENS1_36VarlenDynamicPersistentTileSchedulerILi128ELi96ELi256ELi128ELb0ELb1ELb1ELb1ELb0ELb1EEEEEEEEEvNT_6ParamsE,@"STO_CUDA_ENTRY STV_DEFAULT"
_ZN7cutlass13device_kernelIN5flash11enable_sm90INS1_16FlashAttnFwdSm90INS1_25CollectiveMainloopFwdSm90ILi2EN4cute5tupleIJNS5_1CILi1EEES8_S8_EEENS6_IJNS7_ILi128EEENS7_ILi96EEENS7_ILi64EEEEEELi256ENS_10bfloat16_tEfNS_4arch4Sm90ELb0ELb1ELb1ELb1ELb1ELb0ELb1ELb1ELb0ELb1ELb0ELb0EEENS1_21CollectiveEpilogueFwdINS6_IJSA_NS7_ILi256EEESB_EEES9_SE_SG_Li256ELb1ELb1ELb0ELb0EEENS1_36VarlenDynamicPersistentTileSchedulerILi128ELi96ELi256ELi128ELb0ELb1ELb1ELb1ELb0ELb1EEEEEEEEEvNT_6ParamsE:
[----:B------:R-:W-:Y:S01]  /*0000*/  LDC R1, c[0x0][0x37c] ;  /* 0x0000df00ff017b82 */ /* 0x000fe20000000800 */
[----:B------:R-:W-:Y:S05]  /*0010*/  EXIT ;  /* 0x000000000000794d */ /* 0x000fea0003800000 */
.L_x_10:
        /* <DEDUP_REMOVED lines=14> */
.L_x_28:


//--------------------- .text._ZN7cutlass13device_kernelIN5flash11enable_sm90INS1_16FlashAttnFwdSm90INS1_25CollectiveMainloopFwdSm90ILi2EN4cute5tupleIJNS5_1CILi1EEES8_S8_EEENS6_IJNS7_ILi128EEENS7_ILi96EEENS7_ILi64EEEEEELi256ENS_10bfloat16_tEfNS_4arch4Sm90ELb0ELb1ELb1ELb1ELb1ELb1ELb1ELb1ELb0ELb1ELb0ELb0EEENS1_21CollectiveEpilogueFwdINS6_IJSA_NS7_ILi256EEESB_EEES9_SE_SG_Li256ELb1ELb1ELb0ELb0EEENS1_36VarlenDynamicPersistentTileSchedulerILi128ELi96ELi256ELi128ELb0ELb1ELb1ELb1ELb0ELb1EEEEEEEEEvNT_6ParamsE --------------------------
	.section	.text._ZN7cutlass13device_kernelIN5flash11enable_sm90INS1_16FlashAttnFwdSm90INS1_25CollectiveMainloopFwdSm90ILi2EN4cute5tupleIJNS5_1CILi1EEES8_S8_EEENS6_IJNS7_ILi128EEENS7_ILi96EEENS7_ILi64EEEEEELi256ENS_10bfloat16_tEfNS_4arch4Sm90ELb0ELb1ELb1ELb1ELb1ELb1ELb1ELb1ELb0ELb1ELb0ELb0EEENS1_21CollectiveEpilogueFwdINS6_IJSA_NS7_ILi256EEESB_EEES9_SE_SG_Li256ELb1ELb1ELb0ELb0EEENS1_36VarlenDynamicPersistentTileSchedulerILi128ELi96ELi256ELi128ELb0ELb1ELb1ELb1ELb0ELb1EEEEEEEEEvNT_6ParamsE,"ax",@progbits
	.align	128
.text._ZN7cutlass13device_kernelIN5flash11enable_sm90INS1_16FlashAttnFwdSm90INS1_25CollectiveMainloopFwdSm90ILi2EN4cute5tupleIJNS5_1CILi1EEES8_S8_EEENS6_IJNS7_ILi128EEENS7_ILi96EEENS7_ILi64EEEEEELi256ENS_10bfloat16_tEfNS_4arch4Sm90ELb0ELb1ELb1ELb1ELb1ELb1ELb1ELb1ELb0ELb1ELb0ELb0EEENS1_21CollectiveEpilogueFwdINS6_IJSA_NS7_ILi256EEESB_EEES9_SE_SG_Li256ELb1ELb1ELb0ELb0EEENS1_36VarlenDynamicPersistentTileSchedulerILi128ELi96ELi256ELi128ELb0ELb1ELb1ELb1ELb0ELb1EEEEEEEEEvNT_6ParamsE:
        .type           _ZN7cutlass13device_kernelIN5flash11enable_sm90INS1_16FlashAttnFwdSm90INS1_25CollectiveMainloopFwdSm90ILi2EN4cute5tupleIJNS5_1CILi1EEES8_S8_EEENS6_IJNS7_ILi128EEENS7_ILi96EEENS7_ILi64EEEEEELi256ENS_10bfloat16_tEfNS_4arch4Sm90ELb0ELb1ELb1ELb1ELb1ELb1ELb1ELb1ELb0ELb1ELb0ELb0EEENS1_21CollectiveEpilogueFwdINS6_IJSA_NS7_ILi256EEESB_EEES9_SE_SG_Li256ELb1ELb1ELb0ELb0EEENS1_36VarlenDynamicPersistentTileSchedulerILi128ELi96ELi256ELi128ELb0ELb1ELb1ELb1ELb0ELb1EEEEEEEEEvNT_6ParamsE,@function
        .size           _ZN7cutlass13device_kernelIN5flash11enable_sm90INS1_16FlashAttnFwdSm90INS1_25CollectiveMainloopFwdSm90ILi2EN4cute5tupleIJNS5_1CILi1EEES8_S8_EEENS6_IJNS7_ILi128EEENS7_ILi96EEENS7_ILi64EEEEEELi256ENS_10bfloat16_tEfNS_4arch4Sm90ELb0ELb1ELb1ELb1ELb1ELb1ELb1ELb1ELb0ELb1ELb0ELb0EEENS1_21CollectiveEpilogueFwdINS6_IJSA_NS7_ILi256EEESB_EEES9_SE_SG_Li256ELb1ELb1ELb0ELb0EEENS1_36VarlenDynamicPersistentTileSchedulerILi128ELi96ELi256ELi128ELb0ELb1ELb1ELb1ELb0ELb1EEEEEEEEEvNT_6ParamsE,(.L_x_29 - _ZN7cutlass13device_kernelIN5flash11enable_sm90INS1_16FlashAttnFwdSm90INS1_25CollectiveMainloopFwdSm90ILi2EN4cute5tupleIJNS5_1CILi1EEES8_S8_EEENS6_IJNS7_ILi128EEENS7_ILi96EEENS7_ILi64EEEEEELi256ENS_10bfloat16_tEfNS_4arch4Sm90ELb0ELb1ELb1ELb1ELb1ELb1ELb1ELb1ELb0ELb1ELb0ELb0EEENS1_21CollectiveEpilogueFwdINS6_IJSA_NS7_ILi256EEESB_EEES9_SE_SG_Li256ELb1ELb1ELb0ELb0EEENS1_36VarlenDynamicPersistentTileSchedulerILi128ELi96ELi256ELi128ELb0ELb1ELb1ELb1ELb0ELb1EEEEEEEEEvNT_6ParamsE)
        .other          _ZN7cutlass13device_kernelIN5flash11enable_sm90INS1_16FlashAttnFwdSm90INS1_25CollectiveMainloopFwdSm90ILi2EN4cute5tupleIJNS5_1CILi1EEES8_S8_EEENS6_IJNS7_ILi128EEENS7_ILi96EEENS7_ILi64EEEEEELi256ENS_10bfloat16_tEfNS_4arch4Sm90ELb0ELb1ELb1ELb1ELb1ELb1ELb1ELb1ELb0ELb1ELb0ELb0EEENS1_21CollectiveEpilogueFwdINS6_IJSA_NS7_ILi256EEESB_EEES9_SE_SG_Li256ELb1ELb1ELb0ELb0EEENS1_36VarlenDynamicPersistentTileSchedulerILi128ELi96ELi256ELi128ELb0ELb1ELb1ELb1ELb0ELb1EEEEEEEEEvNT_6ParamsE,@"STO_CUDA_ENTRY STV_DEFAULT"
_ZN7cutlass13device_kernelIN5flash11enable_sm90INS1_16FlashAttnFwdSm90INS1_25CollectiveMainloopFwdSm90ILi2EN4cute5tupleIJNS5_1CILi1EEES8_S8_EEENS6_IJNS7_ILi128EEENS7_ILi96EEENS7_ILi64EEEEEELi256ENS_10bfloat16_tEfNS_4arch4Sm90ELb0ELb1ELb1ELb1ELb1ELb1ELb1ELb1ELb0ELb1ELb0ELb0EEENS1_21CollectiveEpilogueFwdINS6_IJSA_NS7_ILi256EEESB_EEES9_SE_SG_Li256ELb1ELb1ELb0ELb0EEENS1_36VarlenDynamicPersistentTileSchedulerILi128ELi96ELi256ELi128ELb0ELb1ELb1ELb1ELb0ELb1EEEEEEEEEvNT_6ParamsE:
[----:B------:R-:W-:Y:S01]  /*0000*/  LDC R1, c[0x0][0x37c] ;  /* 0x0000df00ff017b82 */ /* 0x000fe20000000800 */
[----:B------:R-:W-:Y:S05]  /*0010*/  EXIT ;  /* 0x000000000000794d */ /* 0x000fea0003800000 */
.L_x_11:
        /* <DEDUP_REMOVED lines=14> */
.L_x_29:


//--------------------- .text._ZN7cutlass13device_kernelIN5flash11enable_sm90INS1_16FlashAttnFwdSm90INS1_25CollectiveMainloopFwdSm90ILi2EN4cute5tupleIJNS5_1CILi1EEES8_S8_EEENS6_IJNS7_ILi128EEENS7_ILi96EEENS7_ILi64EEEEEELi256ENS_10bfloat16_tEfNS_4arch4Sm90ELb1ELb0ELb1ELb0ELb1ELb0ELb0ELb1ELb0ELb1ELb0ELb0EEENS1_21CollectiveEpilogueFwdINS6_IJSA_NS7_ILi256EEESB_EEES9_SE_SG_Li256ELb0ELb1ELb0ELb0EEENS1_30DynamicPersistentTileSchedulerILi256ELi128ELb0ELb1ELb1EEEEEEEEEvNT_6ParamsE --------------------------
	.section	.text._ZN7cutlass13device_kernelIN5flash11enable_sm90INS1_16FlashAttnFwdSm90INS1_25CollectiveMainloopFwdSm90ILi2EN4cute5tupleIJNS5_1CILi1EEES8_S8_EEENS6_IJNS7_ILi128EEENS7_ILi96EEENS7_ILi64EEEEEELi256ENS_10bfloat16_tEfNS_4arch4Sm90ELb1ELb0ELb1ELb0ELb1ELb0ELb0ELb1ELb0ELb1ELb0ELb0EEENS1_21CollectiveEpilogueFwdINS6_IJSA_NS7_ILi256EEESB_EEES9_SE_SG_Li256ELb0ELb1ELb0ELb0EEENS1_30DynamicPersistentTileSchedulerILi256ELi128ELb0ELb1ELb1EEEEEEEEEvNT_6ParamsE,"ax",@progbits
	.align	128
.text._ZN7cutlass13device_kernelIN5flash11enable_sm90INS1_16FlashAttnFwdSm90INS1_25CollectiveMainloopFwdSm90ILi2EN4cute5tupleIJNS5_1CILi1EEES8_S8_EEENS6_IJNS7_ILi128EEENS7_ILi96EEENS7_ILi64EEEEEELi256ENS_10bfloat16_tEfNS_4arch4Sm90ELb1ELb0ELb1ELb0ELb1ELb0ELb0ELb1ELb0ELb1ELb0ELb0EEENS1_21CollectiveEpilogueFwdINS6_IJSA_NS7_ILi256EEESB_EEES9_SE_SG_Li256ELb0ELb1ELb0ELb0EEENS1_30DynamicPersistentTileSchedulerILi256ELi128ELb0ELb1ELb1EEEEEEEEEvNT_6ParamsE:
        .type           _ZN7cutlass13device_kernelIN5flash11enable_sm90INS1_16FlashAttnFwdSm90INS1_25CollectiveMainloopFwdSm90ILi2EN4cute5tupleIJNS5_1CILi1EEES8_S8_EEENS6_IJNS7_ILi128EEENS7_ILi96EEENS7_ILi64EEEEEELi256ENS_10bfloat16_tEfNS_4arch4Sm90ELb1ELb0ELb1ELb0ELb1ELb0ELb0ELb1ELb0ELb1ELb0ELb0EEENS1_21CollectiveEpilogueFwdINS6_IJSA_NS7_ILi256EEESB_EEES9_SE_SG_Li256ELb0ELb1ELb0ELb0EEENS1_30DynamicPersistentTileSchedulerILi256ELi128ELb0ELb1ELb1EEEEEEEEEvNT_6ParamsE,@function
        .size           _ZN7cutlass13device_kernelIN5flash11enable_sm90INS1_16FlashAttnFwdSm90INS1_25CollectiveMainloopFwdSm90ILi2EN4cute5tupleIJNS5_1CILi1EEES8_S8_EEENS6_IJNS7_ILi128EEENS7_ILi96EEENS7_ILi64EEEEEELi256ENS_10bfloat16_tEfNS_4arch4Sm90ELb1ELb0ELb1ELb0ELb1ELb0ELb0ELb1ELb0ELb1ELb0ELb0EEENS1_21CollectiveEpilogueFwdINS6_IJSA_NS7_ILi256EEESB_EEES9_SE_SG_Li256ELb0ELb1ELb0ELb0EEENS1_30DynamicPersistentTileSchedulerILi256ELi128ELb0ELb1ELb1EEEEEEEEEvNT_6ParamsE,(.L_x_30 - _ZN7cutlass13device_kernelIN5flash11enable_sm90INS1_16FlashAttnFwdSm90INS1_25CollectiveMainloopFwdSm90ILi2EN4cute5tupleIJNS5_1CILi1EEES8_S8_EEENS6_IJNS7_ILi128EEENS7_ILi96EEENS7_ILi64EEEEEELi256ENS_10bfloat16_tEfNS_4arch4Sm90ELb1ELb0ELb1ELb0ELb1ELb0ELb0ELb1ELb0ELb1ELb0ELb0EEENS1_21CollectiveEpilogueFwdINS6_IJSA_NS7_ILi256EEESB_EEES9_SE_SG_Li256ELb0ELb1ELb0ELb0EEENS1_30DynamicPersistentTileSchedulerILi256ELi128ELb0ELb1ELb1EEEEEEEEEvNT_6ParamsE)
        .other          _ZN7cutlass13device_kernelIN5flash11enable_sm90INS1_16FlashAttnFwdSm90INS1_25CollectiveMainloopFwdSm90ILi2EN4cute5tupleIJNS5_1CILi1EEES8_S8_EEENS6_IJNS7_ILi128EEENS7_ILi96EEENS7_ILi64EEEEEELi256ENS_10bfloat16_tEfNS_4arch4Sm90ELb1ELb0ELb1ELb0ELb1ELb0ELb0ELb1ELb0ELb1ELb0ELb0EEENS1_21CollectiveEpilogueFwdINS6_IJSA_NS7_ILi256EEESB_EEES9_SE_SG_Li256ELb0ELb1ELb0ELb0EEENS1_30DynamicPersistentTileSchedulerILi256ELi128ELb0ELb1ELb1EEEEEEEEEvNT_6ParamsE,@"STO_CUDA_ENTRY STV_DEFAULT"
_ZN7cutlass13device_kernelIN5flash11enable_sm90INS1_16FlashAttnFwdSm90INS1_25CollectiveMainloopFwdSm90ILi2EN4cute5tupleIJNS5_1CILi1EEES8_S8_EEENS6_IJNS7_ILi128EEENS7_ILi96EEENS7_ILi64EEEEEELi256ENS_10bfloat16_tEfNS_4arch4Sm90ELb1ELb0ELb1ELb0ELb1ELb0ELb0ELb1ELb0ELb1ELb0ELb0EEENS1_21CollectiveEpilogueFwdINS6_IJSA_NS7_ILi256EEESB_EEES9_SE_SG_Li256ELb0ELb1ELb0ELb0EEENS1_30DynamicPersistentTileSchedulerILi256ELi128ELb0ELb1ELb1EEEEEEEEEvNT_6ParamsE:
[----:B------:R-:W-:Y:S01]  /*0000*/  LDC R1, c[0x0][0x37c] ;  /* 0x0000df00ff017b82 */ /* 0x000fe20000000800 */
[----:B------:R-:W-:Y:S05]  /*0010*/  EXIT ;  /* 0x000000000000794d */ /* 0x000fea0003800000 */
.L_x_12:
        /* <DEDUP_REMOVED lines=14> */
.L_x_30:


//--------------------- .text._ZN7cutlass13device_kernelIN5flash11enable_sm90INS1_16FlashAttnFwdSm90INS1_25CollectiveMainloopFwdSm90ILi2EN4cute5tupleIJNS5_1CILi1EEES8_S8_EEENS6_IJNS7_ILi128EEENS7_ILi96EEENS7_ILi64EEEEEELi256ENS_10bfloat16_tEfNS_4arch4Sm90ELb1ELb0ELb1ELb0ELb1ELb0ELb1ELb1ELb0ELb1ELb0ELb0EEENS1_21CollectiveEpilogueFwdINS6_IJSA_NS7_ILi256EEESB_EEES9_SE_SG_Li256ELb0ELb1ELb0ELb0EEENS1_30DynamicPersistentTileSchedulerILi256ELi128ELb0ELb1ELb1EEEEEEEEEvNT_6ParamsE --------------------------
	.section	.text._ZN7cutlass13device_kernelIN5flash11enable_sm90INS1_16FlashAttnFwdSm90INS1_25CollectiveMainloopFwdSm90ILi2EN4cute5tupleIJNS5_1CILi1EEES8_S8_EEENS6_IJNS7_ILi128EEENS7_ILi96EEENS7_ILi64EEEEEELi256ENS_10bfloat16_tEfNS_4arch4Sm90ELb1ELb0ELb1ELb0ELb1ELb0ELb1ELb1ELb0ELb1ELb0ELb0EEENS1_21CollectiveEpilogueFwdINS6_IJSA_NS7_ILi256EEESB_EEES9_SE_SG_Li256ELb0ELb1ELb0ELb0EEENS1_30DynamicPersistentTileSchedulerILi256ELi128ELb0ELb1ELb1EEEEEEEEEvNT_6ParamsE,"ax",@progbits
	.align	128
.text._ZN7cutlass13device_kernelIN5flash11enable_sm90INS1_16FlashAttnFwdSm90INS1_25CollectiveMainloopFwdSm90ILi2EN4cute5tupleIJNS5_1CILi1EEES8_S8_EEENS6_IJNS7_ILi128EEENS7_ILi96EEENS7_ILi64EEEEEELi256ENS_10bfloat16_tEfNS_4arch4Sm90ELb1ELb0ELb1ELb0ELb1ELb0ELb1ELb1ELb0ELb1ELb0ELb0EEENS1_21CollectiveEpilogueFwdINS6_IJSA_NS7_ILi256EEESB_EEES9_SE_SG_Li256ELb0ELb1ELb0ELb0EEENS1_30DynamicPersistentTileSchedulerILi256ELi128ELb0ELb1ELb1EEEEEEEEEvNT_6ParamsE:
        .type           _ZN7cutlass13device_kernelIN5flash11enable_sm90INS1_16FlashAttnFwdSm90INS1_25CollectiveMainloopFwdSm90ILi2EN4cute5tupleIJNS5_1CILi1EEES8_S8_EEENS6_IJNS7_ILi128EEENS7_ILi96EEENS7_ILi64EEEEEELi256ENS_10bfloat16_tEfNS_4arch4Sm90ELb1ELb0ELb1ELb0ELb1ELb0ELb1ELb1ELb0ELb1ELb0ELb0EEENS1_21CollectiveEpilogueFwdINS6_IJSA_NS7_ILi256EEESB_EEES9_SE_SG_Li256ELb0ELb1ELb0ELb0EEENS1_30DynamicPersistentTileSchedulerILi256ELi128ELb0ELb1ELb1EEEEEEEEEvNT_6ParamsE,@function
        .size           _ZN7cutlass13device_kernelIN5flash11enable_sm90INS1_16FlashAttnFwdSm90INS1_25CollectiveMainloopFwdSm90ILi2EN4cute5tupleIJNS5_1CILi1EEES8_S8_EEENS6_IJNS7_ILi128EEENS7_ILi96EEENS7_ILi64EEEEEELi256ENS_10bfloat16_tEfNS_4arch4Sm90ELb1ELb0ELb1ELb0ELb1ELb0ELb1ELb1ELb0ELb1ELb0ELb0EEENS1_21CollectiveEpilogueFwdINS6_IJSA_NS7_ILi256EEESB_EEES9_SE_SG_Li256ELb0ELb1ELb0ELb0EEENS1_30DynamicPersistentTileSchedulerILi256ELi128ELb0ELb1ELb1EEEEEEEEEvNT_6ParamsE,(.L_x_31 - _ZN7cutlass13device_kernelIN5flash11enable_sm90INS1_16FlashAttnFwdSm90INS1_25CollectiveMainloopFwdSm90ILi2EN4cute5tupleIJNS5_1CILi1EEES8_S8_EEENS6_IJNS7_ILi128EEENS7_ILi96EEENS7_ILi64EEEEEELi256ENS_10bfloat16_tEfNS_4arch4Sm90ELb1ELb0ELb1ELb0ELb1ELb0ELb1ELb1ELb0ELb1ELb0ELb0EEENS1_21CollectiveEpilogueFwdINS6_IJSA_NS7_ILi256EEESB_EEES9_SE_SG_Li256ELb0ELb1ELb0ELb0EEENS1_30DynamicPersistentTileSchedulerILi256ELi128ELb0ELb1ELb1EEEEEEEEEvNT_6ParamsE)
        .other          _ZN7cutlass13device_kernelIN5flash11enable_sm90INS1_16FlashAttnFwdSm90INS1_25CollectiveMainloopFwdSm90ILi2EN4cute5tupleIJNS5_1CILi1EEES8_S8_EEENS6_IJNS7_ILi128EEENS7_ILi96EEENS7_ILi64EEEEEELi256ENS_10bfloat16_tEfNS_4arch4Sm90ELb1ELb0ELb1ELb0ELb1ELb0ELb1ELb1ELb0ELb1ELb0ELb0EEENS1_21CollectiveEpilogueFwdINS6_IJSA_NS7_ILi256EEESB_EEES9_SE_SG_Li256ELb0ELb1ELb0ELb0EEENS1_30DynamicPersistentTileSchedulerILi256ELi128ELb0ELb1ELb1EEEEEEEEEvNT_6ParamsE,@"STO_CUDA_ENTRY STV_DEFAULT"
_ZN7cutlass13device_kernelIN5flash11enable_sm90INS1_16FlashAttnFwdSm90INS1_25CollectiveMainloopFwdSm90ILi2EN4cute5tupleIJNS5_1CILi1EEES8_S8_EEENS6_IJNS7_ILi128EEENS7_ILi96EEENS7_ILi64EEEEEELi256ENS_10bfloat16_tEfNS_4arch4Sm90ELb1ELb0ELb1ELb0ELb1ELb0ELb1ELb1ELb0ELb1ELb0ELb0EEENS1_21CollectiveEpilogueFwdINS6_IJSA_NS7_ILi256EEESB_EEES9_SE_SG_Li256ELb0ELb1ELb0ELb0EEENS1_30DynamicPersistentTileSchedulerILi256ELi128ELb0ELb1ELb1EEEEEEEEEvNT_6ParamsE:
[----:B------:R-:W-:Y:S01]  /*0000*/  LDC R1, c[0x0][0x37c] ;  /* 0x0000df00ff017b82 */ /* 0x000fe20000000800 */
[----:B------:R-:W-:Y:S05]  /*0010*/  EXIT ;  /* 0x000000000000794d */ /* 0x000fea0003800000 */
.L_x_13:
        /* <DEDUP_REMOVED lines=14> */
.L_x_31:


//--------------------- .text._ZN7cutlass13device_kernelIN5flash11enable_sm90INS1_16FlashAttnFwdSm90INS1_25CollectiveMainloopFwdSm90ILi2EN4cute5tupleIJNS5_1CILi1EEES8_S8_EEENS6_IJNS7_ILi128EEENS7_ILi96EEENS7_ILi64EEEEEELi256ENS_10bfloat16_tEfNS_4arch4Sm90ELb1ELb0ELb1ELb1ELb1ELb0ELb0ELb1ELb0ELb1ELb0ELb0EEENS1_21CollectiveEpilogueFwdINS6_IJSA_NS7_ILi256EEESB_EEES9_SE_SG_Li256ELb1ELb1ELb0ELb0EEENS1_36VarlenDynamicPersistentTileSchedulerILi128ELi96ELi256ELi128ELb0ELb1ELb1ELb1ELb1ELb1EEEEEEEEEvNT_6ParamsE --------------------------
	.section	.text._ZN7cutlass13device_kernelIN5flash11enable_sm90INS1_16FlashAttnFwdSm90INS1_25CollectiveMainloopFwdSm90ILi2EN4cute5tupleIJNS5_1CILi1EEES8_S8_EEENS6_IJNS7_ILi128EEENS7_ILi96EEENS7_ILi64EEEEEELi256ENS_10bfloat16_tEfNS_4arch4Sm90ELb1ELb0ELb1ELb1ELb1ELb0ELb0ELb1ELb0ELb1ELb0ELb0EEENS1_21CollectiveEpilogueFwdINS6_IJSA_NS7_ILi256EEESB_EEES9_SE_SG_Li256ELb1ELb1ELb0ELb0EEENS1_36VarlenDynamicPersistentTileSchedulerILi128ELi96ELi256ELi128ELb0ELb1ELb1ELb1ELb1ELb1EEEEEEEEEvNT_6ParamsE,"ax",@progbits
	.align	128
.text._ZN7cutlass13device_kernelIN5flash11enable_sm90INS1_16FlashAttnFwdSm90INS1_25CollectiveMainloopFwdSm90ILi2EN4cute5tupleIJNS5_1CILi1EEES8_S8_EEENS6_IJNS7_ILi128EEENS7_ILi96EEENS7_ILi64EEEEEELi256ENS_10bfloat16_tEfNS_4arch4Sm90ELb1ELb0ELb1ELb1ELb1ELb0ELb0ELb1ELb0ELb1ELb0ELb0EEENS1_21CollectiveEpilogueFwdINS6_IJSA_NS7_ILi256EEESB_EEES9_SE_SG_Li256ELb1ELb1ELb0ELb0EEENS1_36VarlenDynamicPersistentTileSchedulerILi128ELi96ELi256ELi128ELb0ELb1ELb1ELb1ELb1ELb1EEEEEEEEEvNT_6ParamsE:
        .type           _ZN7cutlass13device_kernelIN5flash11enable_sm90INS1_16FlashAttnFwdSm90INS1_25CollectiveMainloopFwdSm90ILi2EN4cute5tupleIJNS5_1CILi1EEES8_S8_EEENS6_IJNS7_ILi128EEENS7_ILi96EEENS7_ILi64EEEEEELi256ENS_10bfloat16_tEfNS_4arch4Sm90ELb1ELb0ELb1ELb1ELb1ELb0ELb0ELb1ELb0ELb1ELb0ELb0EEENS1_21CollectiveEpilogueFwdINS6_IJSA_NS7_ILi256EEESB_EEES9_SE_SG_Li256ELb1ELb1ELb0ELb0EEENS1_36VarlenDynamicPersistentTileSchedulerILi128ELi96ELi256ELi128ELb0ELb1ELb1ELb1ELb1ELb1EEEEEEEEEvNT_6ParamsE,@function
        .size           _ZN7cutlass13device_kernelIN5flash11enable_sm90INS1_16FlashAttnFwdSm90INS1_25CollectiveMainloopFwdSm90ILi2EN4cute5tupleIJNS5_1CILi1EEES8_S8_EEENS6_IJNS7_ILi128EEENS7_ILi96EEENS7_ILi64EEEEEELi256ENS_10bfloat16_tEfNS_4arch4Sm90ELb1ELb0ELb1ELb1ELb1ELb0ELb0ELb1ELb0ELb1ELb0ELb0EEENS1_21CollectiveEpilogueFwdINS6_IJSA_NS7_ILi256EEESB_EEES9_SE_SG_Li256ELb1ELb1ELb0ELb0EEENS1_36VarlenDynamicPersistentTileSchedulerILi128ELi96ELi256ELi128ELb0ELb1ELb1ELb1ELb1ELb1EEEEEEEEEvNT_6ParamsE,(.L_x_32 - _ZN7cutlass13device_kernelIN5flash11enable_sm90INS1_16FlashAttnFwdSm90INS1_25CollectiveMainloopFwdSm90ILi2EN4cute5tupleIJNS5_1CILi1EEES8_S8_EEENS6_IJNS7_ILi128EEENS7_ILi96EEENS7_ILi64EEEEEELi256ENS_10bfloat16_tEfNS_4arch4Sm90ELb1ELb0ELb1ELb1ELb1ELb0ELb0ELb1ELb0ELb1ELb0ELb0EEENS1_21CollectiveEpilogueFwdINS6_IJSA_NS7_ILi256EEESB_EEES9_SE_SG_Li256ELb1ELb1ELb0ELb0EEENS1_36VarlenDynamicPersistentTileSchedulerILi128ELi96ELi256ELi128ELb0ELb1ELb1ELb1ELb1ELb1EEEEEEEEEvNT_6ParamsE)
        .other          _ZN7cutlass13device_kernelIN5flash11enable_sm90INS1_16FlashAttnFwdSm90INS1_25CollectiveMainloopFwdSm90ILi2EN4cute5tupleIJNS5_1CILi1EEES8_S8_EEENS6_IJNS7_ILi128EEENS7_ILi96EEENS7_ILi64EEEEEELi256ENS_10bfloat16_tEfNS_4arch4Sm90ELb1ELb0ELb1ELb1ELb1ELb0ELb0ELb1ELb0ELb1ELb0ELb0EEENS1_21CollectiveEpilogueFwdINS6_IJSA_NS7_ILi256EEESB_EEES9_SE_SG_Li256ELb1ELb1ELb0ELb0EEENS1_36VarlenDynamicPersistentTileSchedulerILi128ELi96ELi256ELi128ELb0ELb1ELb1ELb1ELb1ELb1EEEEEEEEEvNT_6ParamsE,@"STO_CUDA_ENTRY STV_DEFAULT"
_ZN7cutlass13device_kernelIN5flash11enable_sm90INS1_16FlashAttnFwdSm90INS1_25CollectiveMainloopFwdSm90ILi2EN4cute5tupleIJNS5_1CILi1EEES8_S8_EEENS6_IJNS7_ILi128EEENS7_ILi96EEENS7_ILi64EEEEEELi256ENS_10bfloat16_tEfNS_4arch4Sm90ELb1ELb0ELb1ELb1ELb1ELb0ELb0ELb1ELb0ELb1ELb0ELb0EEENS1_21CollectiveEpilogueFwdINS6_IJSA_NS7_ILi256EEESB_EEES9_SE_SG_Li256ELb1ELb1ELb0ELb0EEENS1_36VarlenDynamicPersistentTileSchedulerILi128ELi96ELi256ELi128ELb0ELb1ELb1ELb1ELb1ELb1EEEEEEEEEvNT_6ParamsE:
[----:B------:R-:W-:Y:S01]  /*0000*/  LDC R1, c[0x0][0x37c] ;  /* 0x0000df00ff017b82 */ /* 0x000fe20000000800 */
[----:B------:R-:W-:Y:S05]  /*0010*/  EXIT ;  /* 0x000000000000794d */ /* 0x000fea0003800000 */
.L_x_14:
        /* <DEDUP_REMOVED lines=14> */
.L_x_32:


//--------------------- .text._ZN7cutlass13device_kernelIN5flash11enable_sm90INS1_16FlashAttnFwdSm90INS1_25CollectiveMainloopFwdSm90ILi2EN4cute5tupleIJNS5_1CILi1EEES8_S8_EEENS6_IJNS7_ILi128EEENS7_ILi96EEENS7_ILi64EEEEEELi256ENS_10bfloat16_tEfNS_4arch4Sm90ELb1ELb0ELb1ELb1ELb1ELb1ELb0ELb1ELb0ELb1ELb0ELb0EEENS1_21CollectiveEpilogueFwdINS6_IJSA_NS7_ILi256EEESB_EEES9_SE_SG_Li256ELb1ELb1ELb0ELb0EEENS1_36VarlenDynamicPersistentTileSchedulerILi128ELi96ELi256ELi128ELb0ELb1ELb1ELb1ELb1ELb1EEEEEEEEEvNT_6ParamsE --------------------------
	.section	.text._ZN7cutlass13device_kernelIN5flash11enable_sm90INS1_16FlashAttnFwdSm90INS1_25CollectiveMainloopFwdSm90ILi2EN4cute5tupleIJNS5_1CILi1EEES8_S8_EEENS6_IJNS7_ILi128EEENS7_ILi96EEENS7_ILi64EEEEEELi256ENS_10bfloat16_tEfNS_4arch4Sm90ELb1ELb0ELb1ELb1ELb1ELb1ELb0ELb1ELb0ELb1ELb0ELb0EEENS1_21CollectiveEpilogueFwdINS6_IJSA_NS7_ILi256EEESB_EEES9_SE_SG_Li256ELb1ELb1ELb0ELb0EEENS1_36VarlenDynamicPersistentTileSchedulerILi128ELi96ELi256ELi128ELb0ELb1ELb1ELb1ELb1ELb1EEEEEEEEEvNT_6ParamsE,"ax",@progbits
	.align	128
.text._ZN7cutlass13device_kernelIN5flash11enable_sm90INS1_16FlashAttnFwdSm90INS1_25CollectiveMainloopFwdSm90ILi2EN4cute5tupleIJNS5_1CILi1EEES8_S8_EEENS6_IJNS7_ILi128EEENS7_ILi96EEENS7_ILi64EEEEEELi256ENS_10bfloat16_tEfNS_4arch4Sm90ELb1ELb0ELb1ELb1ELb1ELb1ELb0ELb1ELb0ELb1ELb0ELb0EEENS1_21CollectiveEpilogueFwdINS6_IJSA_NS7_ILi256EEESB_EEES9_SE_SG_Li256ELb1ELb1ELb0ELb0EEENS1_36VarlenDynamicPersistentTileSchedulerILi128ELi96ELi256ELi128ELb0ELb1ELb1ELb1ELb1ELb1EEEEEEEEEvNT_6ParamsE:
        .type           _ZN7cutlass13device_kernelIN5flash11enable_sm90INS1_16FlashAttnFwdSm90INS1_25CollectiveMainloopFwdSm90ILi2EN4cute5tupleIJNS5_1CILi1EEES8_S8_EEENS6_IJNS7_ILi128EEENS7_ILi96EEENS7_ILi64EEEEEELi256ENS_10bfloat16_tEfNS_4arch4Sm90ELb1ELb0ELb1ELb1ELb1ELb1ELb0ELb1ELb0ELb1ELb0ELb0EEENS1_21CollectiveEpilogueFwdINS6_IJSA_NS7_ILi256EEESB_EEES9_SE_SG_Li256ELb1ELb1ELb0ELb0EEENS1_36VarlenDynamicPersistentTileSchedulerILi128ELi96ELi256ELi128ELb0ELb1ELb1ELb1ELb1ELb1EEEEEEEEEvNT_6ParamsE,@function
        .size           _ZN7cutlass13device_kernelIN5flash11enable_sm90INS1_16FlashAttnFwdSm90INS1_25CollectiveMainloopFwdSm90ILi2EN4cute5tupleIJNS5_1CILi1EEES8_S8_EEENS6_IJNS7_ILi128EEENS7_ILi96EEENS7_ILi64EEEEEELi256ENS_10bfloat16_tEfNS_4arch4Sm90ELb1ELb0ELb1ELb1ELb1ELb1ELb0ELb1ELb0ELb1ELb0ELb0EEENS1_21CollectiveEpilogueFwdINS6_IJSA_NS7_ILi256EEESB_EEES9_SE_SG_Li256ELb1ELb1ELb0ELb0EEENS1_36VarlenDynamicPersistentTileSchedulerILi128ELi96ELi256ELi128ELb0ELb1ELb1ELb1ELb1ELb1EEEEEEEEEvNT_6ParamsE,(.L_x_33 - _ZN7cutlass13device_kernelIN5flash11enable_sm90INS1_16FlashAttnFwdSm90INS1_25CollectiveMainloopFwdSm90ILi2EN4cute5tupleIJNS5_1CILi1EEES8_S8_EEENS6_IJNS7_ILi128EEENS7_ILi96EEENS7_ILi64EEEEEELi256ENS_10bfloat16_tEfNS_4arch4Sm90ELb1ELb0ELb1ELb1ELb1ELb1ELb0ELb1ELb0ELb1ELb0ELb0EEENS1_21CollectiveEpilogueFwdINS6_IJSA_NS7_ILi256EEESB_EEES9_SE_SG_Li256ELb1ELb1ELb0ELb0EEENS1_36VarlenDynamicPersistentTileSchedulerILi128ELi96ELi256ELi128ELb0ELb1ELb1ELb1ELb1ELb1EEEEEEEEEvNT_6ParamsE)
        .other          _ZN7cutlass13device_kernelIN5flash11enable_sm90INS1_16FlashAttnFwdSm90INS1_25CollectiveMainloopFwdSm90ILi2EN4cute5tupleIJNS5_1CILi1EEES8_S8_EEENS6_IJNS7_ILi128EEENS7_ILi96EEENS7_ILi64EEEEEELi256ENS_10bfloat16_tEfNS_4arch4Sm90ELb1ELb0ELb1ELb1ELb1ELb1ELb0ELb1ELb0ELb1ELb0ELb0EEENS1_21CollectiveEpilogueFwdINS6_IJSA_NS7_ILi256EEESB_EEES9_SE_SG_Li256ELb1ELb1ELb0ELb0EEENS1_36VarlenDynamicPersistentTileSchedulerILi128ELi96ELi256ELi128ELb0ELb1ELb1ELb1ELb1ELb1EEEEEEEEEvNT_6ParamsE,@"STO_CUDA_ENTRY STV_DEFAULT"
_ZN7cutlass13device_kernelIN5flash11enable_sm90INS1_16FlashAttnFwdSm90INS1_25CollectiveMainloopFwdSm90ILi2EN4cute5tupleIJNS5_1CILi1EEES8_S8_EEENS6_IJNS7_ILi128EEENS7_ILi96EEENS7_ILi64EEEEEELi256ENS_10bfloat16_tEfNS_4arch4Sm90ELb1ELb0ELb1ELb1ELb1ELb1ELb0ELb1ELb0ELb1ELb0ELb0EEENS1_21CollectiveEpilogueFwdINS6_IJSA_NS7_ILi256EEESB_EEES9_SE_SG_Li256ELb1ELb1ELb0ELb0EEENS1_36VarlenDynamicPersistentTileSchedulerILi128ELi96ELi256ELi128ELb0ELb1ELb1ELb1ELb1ELb1EEEEEEEEEvNT_6ParamsE:
[----:B------:R-:W-:Y:S01]  /*0000*/  LDC R1, c[0x0][0x37c] ;  /* 0x0000df00ff017b82 */ /* 0x000fe20000000800 */
[----:B------:R-:W-:Y:S05]  /*0010*/  EXIT ;  /* 0x000000000000794d */ /* 0x000fea0003800000 */
.L_x_15:
        /* <DEDUP_REMOVED lines=14> */
.L_x_33:


//--------------------- .text._ZN7cutlass13device_kernelIN5flash11enable_sm90INS1_16FlashAttnFwdSm90INS1_25CollectiveMainloopFwdSm90ILi2EN4cute5tupleIJNS5_1CILi1EEES8_S8_EEENS6_IJNS7_ILi128EEENS7_ILi96EEENS7_ILi64EEEEEELi256ENS_10bfloat16_tEfNS_4arch4Sm90ELb1ELb0ELb1ELb1ELb1ELb0ELb1ELb1ELb0ELb1ELb0ELb0EEENS1_21CollectiveEpilogueFwdINS6_IJSA_NS7_ILi256EEESB_EEES9_SE_SG_Li256ELb1ELb1ELb0ELb0EEENS1_36VarlenDynamicPersistentTileSchedulerILi128ELi96ELi256ELi128ELb0ELb1ELb1ELb1ELb1ELb1EEEEEEEEEvNT_6ParamsE --------------------------
	.section	.text._ZN7cutlass13device_kernelIN5flash11enable_sm90INS1_16FlashAttnFwdSm90INS1_25CollectiveMainloopFwdSm90ILi2EN4cute5tupleIJNS5_1CILi1EEES8_S8_EEENS6_IJNS7_ILi128EEENS7_ILi96EEENS7_ILi64EEEEEELi256ENS_10bfloat16_tEfNS_4arch4Sm90ELb1ELb0ELb1ELb1ELb1ELb0ELb1ELb1ELb0ELb1ELb0ELb0EEENS1_21CollectiveEpilogueFwdINS6_IJSA_NS7_ILi256EEESB_EEES9_SE_SG_Li256ELb1ELb1ELb0ELb0EEENS1_36VarlenDynamicPersistentTileSchedulerILi128ELi96ELi256ELi128ELb0ELb1ELb1ELb1ELb1ELb1EEEEEEEEEvNT_6ParamsE,"ax",@progbits
	.align	128
.text._ZN7cutlass13device_kernelIN5flash11enable_sm90INS1_16FlashAttnFwdSm90INS1_25CollectiveMainloopFwdSm90ILi2EN4cute5tupleIJNS5_1CILi1EEES8_S8_EEENS6_IJNS7_ILi128EEENS7_ILi96EEENS7_ILi64EEEEEELi256ENS_10bfloat16_tEfNS_4arch4Sm90ELb1ELb0ELb1ELb1ELb1ELb0ELb1ELb1ELb0ELb1ELb0ELb0EEENS1_21CollectiveEpilogueFwdINS6_IJSA_NS7_ILi256EEESB_EEES9_SE_SG_Li256ELb1ELb1ELb0ELb0EEENS1_36VarlenDynamicPersistentTileSchedulerILi128ELi96ELi256ELi128ELb0ELb1ELb1ELb1ELb1ELb1EEEEEEEEEvNT_6ParamsE:
        .type           _ZN7cutlass13device_kernelIN5flash11enable_sm90INS1_16FlashAttnFwdSm90INS1_25CollectiveMainloopFwdSm90ILi2EN4cute5tupleIJNS5_1CILi1EEES8_S8_EEENS6_IJNS7_ILi128EEENS7_ILi96EEENS7_ILi64EEEEEELi256ENS_10bfloat16_tEfNS_4arch4Sm90ELb1ELb0ELb1ELb1ELb1ELb0ELb1ELb1ELb0ELb1ELb0ELb0EEENS1_21CollectiveEpilogueFwdINS6_IJSA_NS7_ILi256EEESB_EEES9_SE_SG_Li256ELb1ELb1ELb0ELb0EEENS1_36VarlenDynamicPersistentTileSchedulerILi128ELi96ELi256ELi128ELb0ELb1ELb1ELb1ELb1ELb1EEEEEEEEEvNT_6ParamsE,@function
        .size           _ZN7cutlass13device_kernelIN5flash11enable_sm90INS1_16FlashAttnFwdSm90INS1_25CollectiveMainloopFwdSm90ILi2EN4cute5tupleIJNS5_1CILi1EEES8_S8_EEENS6_IJNS7_ILi128EEENS7_ILi96EEENS7_ILi64EEEEEELi256ENS_10bfloat16_tEfNS_4arch4Sm90ELb1ELb0ELb1ELb1ELb1ELb0ELb1ELb1ELb0ELb1ELb0ELb0EEENS1_21CollectiveEpilogueFwdINS6_IJSA_NS7_ILi256EEESB_EEES9_SE_SG_Li256ELb1ELb1ELb0ELb0EEENS1_36VarlenDynamicPersistentTileSchedulerILi128ELi96ELi256ELi128ELb0ELb1ELb1ELb1ELb1ELb1EEEEEEEEEvNT_6ParamsE,(.L_x_34 - _ZN7cutlass13device_kernelIN5flash11enable_sm90INS1_16FlashAttnFwdSm90INS1_25CollectiveMainloopFwdSm90ILi2EN4cute5tupleIJNS5_1CILi1EEES8_S8_EEENS6_IJNS7_ILi128EEENS7_ILi96EEENS7_ILi64EEEEEELi256ENS_10bfloat16_tEfNS_4arch4Sm90ELb1ELb0ELb1ELb1ELb1ELb0ELb1ELb1ELb0ELb1ELb0ELb0EEENS1_21CollectiveEpilogueFwdINS6_IJSA_NS7_ILi256EEESB_EEES9_SE_SG_Li256ELb1ELb1ELb0ELb0EEENS1_36VarlenDynamicPersistentTileSchedulerILi128ELi96ELi256ELi128ELb0ELb1ELb1ELb1ELb1ELb1EEEEEEEEEvNT_6ParamsE)
        .other          _ZN7cutlass13device_kernelIN5flash11enable_sm90INS1_16FlashAttnFwdSm90INS1_25CollectiveMainloopFwdSm90ILi2EN4cute5tupleIJNS5_1CILi1EEES8_S8_EEENS6_IJNS7_ILi128EEENS7_ILi96EEENS7_ILi64EEEEEELi256ENS_10bfloat16_tEfNS_4arch4Sm90ELb1ELb0ELb1ELb1ELb1ELb0ELb1ELb1ELb0ELb1ELb0ELb0EEENS1_21CollectiveEpilogueFwdINS6_IJSA_NS7_ILi256EEESB_EEES9_SE_SG_Li256ELb1ELb1ELb0ELb0EEENS1_36VarlenDynamicPersistentTileSchedulerILi128ELi96ELi256ELi128ELb0ELb1ELb1ELb1ELb1ELb1EEEEEEEEEvNT_6ParamsE,@"STO_CUDA_ENTRY STV_DEFAULT"
_ZN7cutlass13device_kernelIN5flash11enable_sm90INS1_16FlashAttnFwdSm90INS1_25CollectiveMainloopFwdSm90ILi2EN4cute5tupleIJNS5_1CILi1EEES8_S8_EEENS6_IJNS7_ILi128EEENS7_ILi96EEENS7_ILi64EEEEEELi256ENS_10bfloat16_tEfNS_4arch4Sm90ELb1ELb0ELb1ELb1ELb1ELb0ELb1ELb1ELb0ELb1ELb0ELb0EEENS1_21CollectiveEpilogueFwdINS6_IJSA_NS7_ILi256EEESB_EEES9_SE_SG_Li256ELb1ELb1ELb0ELb0EEENS1_36VarlenDynamicPersistentTileSchedulerILi128ELi96ELi256ELi128ELb0ELb1ELb1ELb1ELb1ELb1EEEEEEEEEvNT_6ParamsE:
[----:B------:R-:W-:Y:S01]  /*0000*/  LDC R1, c[0x0][0x37c] ;  /* 0x0000df00ff017b82 */ /* 0x000fe20000000800 */
[----:B------:R-:W-:Y:S05]  /*0010*/  EXIT ;  /* 0x000000000000794d */ /* 0x000fea0003800000 */
.L_x_16:
        /* <DEDUP_REMOVED lines=14> */
.L_x_34:


//--------------------- .text._ZN7cutlass13device_kernelIN5flash11enable_sm90INS1_16FlashAttnFwdSm90INS1_25CollectiveMainloopFwdSm90ILi2EN4cute5tupleIJNS5_1CILi1EEES8_S8_EEENS6_IJNS7_ILi128EEENS7_ILi96EEENS7_ILi64EEEEEELi256ENS_10bfloat16_tEfNS_4arch4Sm90ELb1ELb0ELb1ELb1ELb1ELb1ELb1ELb1ELb0ELb1ELb0ELb0EEENS1_21CollectiveEpilogueFwdINS6_IJSA_NS7_ILi256EEESB_EEES9_SE_SG_Li256ELb1ELb1ELb0ELb0EEENS1_36VarlenDynamicPersistentTileSchedulerILi128ELi96ELi256ELi128ELb0ELb1ELb1ELb1ELb1ELb1EEEEEEEEEvNT_6ParamsE --------------------------
	.section	.text._ZN7cutlass13device_kernelIN5flash11enable_sm90INS1_16FlashAttnFwdSm90INS1_25CollectiveMainloopFwdSm90ILi2EN4cute5tupleIJNS5_1CILi1EEES8_S8_EEENS6_IJNS7_ILi128EEENS7_ILi96EEENS7_ILi64EEEEEELi256ENS_10bfloat16_tEfNS_4arch4Sm90ELb1ELb0ELb1ELb1ELb1ELb1ELb1ELb1ELb0ELb1ELb0ELb0EEENS1_21CollectiveEpilogueFwdINS6_IJSA_NS7_ILi256EEESB_EEES9_SE_SG_Li256ELb1ELb1ELb0ELb0EEENS1_36VarlenDynamicPersistentTileSchedulerILi128ELi96ELi256ELi128ELb0ELb1ELb1ELb1ELb1ELb1EEEEEEEEEvNT_6ParamsE,"ax",@progbits
	.align	128
.text._ZN7cutlass13device_kernelIN5flash11enable_sm90INS1_16FlashAttnFwdSm90INS1_25CollectiveMainloopFwdSm90ILi2EN4cute5tupleIJNS5_1CILi1EEES8_S8_EEENS6_IJNS7_ILi128EEENS7_ILi96EEENS7_ILi64EEEEEELi256ENS_10bfloat16_tEfNS_4arch4Sm90ELb1ELb0ELb1ELb1ELb1ELb1ELb1ELb1ELb0ELb1ELb0ELb0EEENS1_21CollectiveEpilogueFwdINS6_IJSA_NS7_ILi256EEESB_EEES9_SE_SG_Li256ELb1ELb1ELb0ELb0EEENS1_36VarlenDynamicPersistentTileSchedulerILi128ELi96ELi256ELi128ELb0ELb1ELb1ELb1ELb1ELb1EEEEEEEEEvNT_6ParamsE:
        .type           _ZN7cutlass13device_kernelIN5flash11enable_sm90INS1_16FlashAttnFwdSm90INS1_25CollectiveMainloopFwdSm90ILi2EN4cute5tupleIJNS5_1CILi1EEES8_S8_EEENS6_IJNS7_ILi128EEENS7_ILi96EEENS7_ILi64EEEEEELi256ENS_10bfloat16_tEfNS_4arch4Sm90ELb1ELb0ELb1ELb1ELb1ELb1ELb1ELb1ELb0ELb1ELb0ELb0EEENS1_21CollectiveEpilogueFwdINS6_IJSA_NS7_ILi256EEESB_EEES9_SE_SG_Li256ELb1ELb1ELb0ELb0EEENS1_36VarlenDynamicPersistentTileSchedulerILi128ELi96ELi256ELi128ELb0ELb1ELb1ELb1ELb1ELb1EEEEEEEEEvNT_6ParamsE,@function
        .size           _ZN7cutlass13device_kernelIN5flash11enable_sm90INS1_16FlashAttnFwdSm90INS1_25CollectiveMainloopFwdSm90ILi2EN4cute5tupleIJNS5_1CILi1EEES8_S8_EEENS6_IJNS7_ILi128EEENS7_ILi96EEENS7_ILi64EEEEEELi256ENS_10bfloat16_tEfNS_4arch4Sm90ELb1ELb0ELb1ELb1ELb1ELb1ELb1ELb1ELb0ELb1ELb0ELb0EEENS1_21CollectiveEpilogueFwdINS6_IJSA_NS7_ILi256EEESB_EEES9_SE_SG_Li256ELb1ELb1ELb0ELb0EEENS1_36VarlenDynamicPersistentTileSchedulerILi128ELi96ELi256ELi128ELb0ELb1ELb1ELb1ELb1ELb1EEEEEEEEEvNT_6ParamsE,(.L_x_35 - _ZN7cutlass13device_kernelIN5flash11enable_sm90INS1_16FlashAttnFwdSm90INS1_25CollectiveMainloopFwdSm90ILi2EN4cute5tupleIJNS5_1CILi1EEES8_S8_EEENS6_IJNS7_ILi128EEENS7_ILi96EEENS7_ILi64EEEEEELi256ENS_10bfloat16_tEfNS_4arch4Sm90ELb1ELb0ELb1ELb1ELb1ELb1ELb1ELb1ELb0ELb1ELb0ELb0EEENS1_21CollectiveEpilogueFwdINS6_IJSA_NS7_ILi256EEESB_EEES9_SE_SG_Li256ELb1ELb1ELb0ELb0EEENS1_36VarlenDynamicPersistentTileSchedulerILi128ELi96ELi256ELi128ELb0ELb1ELb1ELb1ELb1ELb1EEEEEEEEEvNT_6ParamsE)
        .other          _ZN7cutlass13device_kernelIN5flash11enable_sm90INS1_16FlashAttnFwdSm90INS1_25CollectiveMainloopFwdSm90ILi2EN4cute5tupleIJNS5_1CILi1EEES8_S8_EEENS6_IJNS7_ILi128EEENS7_ILi96EEENS7_ILi64EEEEEELi256ENS_10bfloat16_tEfNS_4arch4Sm90ELb1ELb0ELb1ELb1ELb1ELb1ELb1ELb1ELb0ELb1ELb0ELb0EEENS1_21CollectiveEpilogueFwdINS6_IJSA_NS7_ILi256EEESB_EEES9_SE_SG_Li256ELb1ELb1ELb0ELb0EEENS1_36VarlenDynamicPersistentTileSchedulerILi128ELi96ELi256ELi128ELb0ELb1ELb1ELb1ELb1ELb1EEEEEEEEEvNT_6ParamsE,@"STO_CUDA_ENTRY STV_DEFAULT"
_ZN7cutlass13device_kernelIN5flash11enable_sm90INS1_16FlashAttnFwdSm90INS1_25CollectiveMainloopFwdSm90ILi2EN4cute5tupleIJNS5_1CILi1EEES8_S8_EEENS6_IJNS7_ILi128EEENS7_ILi96EEENS7_ILi64EEEEEELi256ENS_10bfloat16_tEfNS_4arch4Sm90ELb1ELb0ELb1ELb1ELb1ELb1ELb1ELb1ELb0ELb1ELb0ELb0EEENS1_21CollectiveEpilogueFwdINS6_IJSA_NS7_ILi256EEESB_EEES9_SE_SG_Li256ELb1ELb1ELb0ELb0EEENS1_36VarlenDynamicPersistentTileSchedulerILi128ELi96ELi256ELi128ELb0ELb1ELb1ELb1ELb1ELb1EEEEEEEEEvNT_6ParamsE:
[----:B------:R-:W-:Y:S01]  /*0000*/  LDC R1, c[0x0][0x37c] ;  /* 0x0000df00ff017b82 */ /* 0x000fe20000000800 */
[----:B------:R-:W-:Y:S05]  /*0010*/  EXIT ;  /* 0x000000000000794d */ /* 0x000fea0003800000 */
.L_x_17:
        /* <DEDUP_REMOVED lines=14> */
.L_x_35:


//--------------------- .nv.shared.reserved.0     --------------------------
	.section	.nv.shared.reserved.0,"aw",@nobits
	.weak		__nv_reservedSMEM_offset_0_alias
	.size		__nv_reservedSMEM_offset_0_alias, 0, 64
	.other		__nv_reservedSMEM_offset_0_alias,@"STO_CUDA_RESERVED_SHARED STV_DEFAULT"
__nv_reservedSMEM_offset_0_alias:
	.zero		0
	.zero		64


//--------------------- .nv.global                --------------------------
	.section	.nv.global,"aw",@nobits
.nv.global:
	.type		_ZN83_INTERNAL_e91defdf_47_flash_fwd_hdim64_256_bf16_paged_softcap_sm90_cu_60c5005d_30534cute1_E,@object
	.size		_ZN83_INTERNAL_e91defdf_47_flash_fwd_hdim64_256_bf16_paged_softcap_sm90_cu_60c5005d_30534cute1_E,(_ZN83_INTERNAL_e91defdf_47_flash_fwd_hdim64_256_bf16_paged_softcap_sm90_cu_60c5005d_30534cuda3std3__45__cpo6cbeginE - _ZN83_INTERNAL_e91defdf_47_flash_fwd_hdim64_256_bf16_paged_softcap_sm90_cu_60c5005d_30534cute1_E)
_ZN83_INTERNAL_e91defdf_47_flash_fwd_hdim64_256_bf16_paged_softcap_sm90_cu_60c5005d_30534cute1_E:
	.zero		1
	.type		_ZN83_INTERNAL_e91defdf_47_flash_fwd_hdim64_256_bf16_paged_softcap_sm90_cu_60c5005d_30534cuda3std3__45__cpo6cbeginE,@object
	.size		_ZN83_INTERNAL_e91defdf_47_flash_fwd_hdim64_256_bf16_paged_softcap_sm90_cu_60c5005d_30534cuda3std3__45__cpo6cbeginE,(_ZN83_INTERNAL_e91defdf_47_flash_fwd_hdim64_256_bf16_paged_softcap_sm90_cu_60c5005d_30534cuda3std3__48in_placeE - _ZN83_INTERNAL_e91defdf_47_flash_fwd_hdim64_256_bf16_paged_softcap_sm90_cu_60c5005d_30534cuda3std3__45__cpo6cbeginE)
_ZN83_INTERNAL_e91defdf_47_flash_fwd_hdim64_256_bf16_paged_softcap_sm90_cu_60c5005d_30534cuda3std3__45__cpo6cbeginE:
	.zero		1
	.type		_ZN83_INTERNAL_e91defdf_47_flash_fwd_hdim64_256_bf16_paged_softcap_sm90_cu_60c5005d_30534cuda3std3__48in_placeE,@object
	.size		_ZN83_INTERNAL_e91defdf_47_flash_fwd_hdim64_256_bf16_paged_softcap_sm90_cu_60c5005d_30534cuda3std3__48in_placeE,(_ZN83_INTERNAL_e91defdf_47_flash_fwd_hdim64_256_bf16_paged_softcap_sm90_cu_60c5005d_30534cuda3std6ranges3__45__cpo9iter_moveE - _ZN83_INTERNAL_e91defdf_47_flash_fwd_hdim64_256_bf16_paged_softcap_sm90_cu_60c5005d_30534cuda3std3__48in_placeE)
_ZN83_INTERNAL_e91defdf_47_flash_fwd_hdim64_256_bf16_paged_softcap_sm90_cu_60c5005d_30534cuda3std3__48in_placeE:
	.zero		1
	.type		_ZN83_INTERNAL_e91defdf_47_flash_fwd_hdim64_256_bf16_paged_softcap_sm90_cu_60c5005d_30534cuda3std6ranges3__45__cpo9iter_moveE,@object
	.size		_ZN83_INTERNAL_e91defdf_47_flash_fwd_hdim64_256_bf16_paged_softcap_sm90_cu_60c5005d_30534cuda3std6ranges3__45__cpo9iter_moveE,(_ZN83_INTERNAL_e91defdf_47_flash_fwd_hdim64_256_bf16_paged_softcap_sm90_cu_60c5005d_30534cuda3std3__45__cpo5beginE - _ZN83_INTERNAL_e91defdf_47_flash_fwd_hdim64_256_bf16_paged_softcap_sm90_cu_60c5005d_30534cuda3std6ranges3__45__cpo9iter_moveE)
_ZN83_INTERNAL_e91defdf_47_flash_fwd_hdim64_256_bf16_paged_softcap_sm90_cu_60c5005d_30534cuda3std6ranges3__45__cpo9iter_moveE:
	.zero		1
	.type		_ZN83_INTERNAL_e91defdf_47_flash_fwd_hdim64_256_bf16_paged_softcap_sm90_cu_60c5005d_30534cuda3std3__45__cpo5beginE,@object
	.size		_ZN83_INTERNAL_e91defdf_47_flash_fwd_hdim64_256_bf16_paged_softcap_sm90_cu_60c5005d_30534cuda3std3__45__cpo5beginE,(_ZN83_INTERNAL_e91defdf_47_flash_fwd_hdim64_256_bf16_paged_softcap_sm90_cu_60c5005d_30534cuda3std3__485_GLOBAL__N__e91defdf_47_flash_fwd_hdim64_256_bf16_paged_softcap_sm90_cu_60c5005d_30536ignoreE - _ZN83_INTERNAL_e91defdf_47_flash_fwd_hdim64_256_bf16_paged_softcap_sm90_cu_60c5005d_30534cuda3std3__45__cpo5beginE)
_ZN83_INTERNAL_e91defdf_47_flash_fwd_hdim64_256_bf16_paged_softcap_sm90_cu_60c5005d_30534cuda3std3__45__cpo5beginE:
	.zero		1
	.type		_ZN83_INTERNAL_e91defdf_47_flash_fwd_hdim64_256_bf16_paged_softcap_sm90_cu_60c5005d_30534cuda3std3__485_GLOBAL__N__e91defdf_47_flash_fwd_hdim64_256_bf16_paged_softcap_sm90_cu_60c5005d_30536ignoreE,@object
	.size		_ZN83_INTERNAL_e91defdf_47_flash_fwd_hdim64_256_bf16_paged_softcap_sm90_cu_60c5005d_30534cuda3std3__485_GLOBAL__N__e91defdf_47_flash_fwd_hdim64_256_bf16_paged_softcap_sm90_cu_60c5005d_30536ignoreE,(_ZN83_INTERNAL_e91defdf_47_flash_fwd_hdim64_256_bf16_paged_softcap_sm90_cu_60c5005d_30534cute7productE - _ZN83_INTERNAL_e91defdf_47_flash_fwd_hdim64_256_bf16_paged_softcap_sm90_cu_60c5005d_30534cuda3std3__485_GLOBAL__N__e91defdf_47_flash_fwd_hdim64_256_bf16_paged_softcap_sm90_cu_60c5005d_30536ignoreE)
_ZN83_INTERNAL_e91defdf_47_flash_fwd_hdim64_256_bf16_paged_softcap_sm90_cu_60c5005d_30534cuda3std3__485_GLOBAL__N__e91defdf_47_flash_fwd_hdim64_256_bf16_paged_softcap_sm90_cu_60c5005d_30536ignoreE:
	.zero		1
	.type		_ZN83_INTERNAL_e91defdf_47_flash_fwd_hdim64_256_bf16_paged_softcap_sm90_cu_60c5005d_30534cute7productE,@object
	.size		_ZN83_INTERNAL_e91defdf_47_flash_fwd_hdim64_256_bf16_paged_softcap_sm90_cu_60c5005d_30534cute7productE,(_ZN83_INTERNAL_e91defdf_47_flash_fwd_hdim64_256_bf16_paged_softcap_sm90_cu_60c5005d_30534cuda3std3__45__cpo3endE - _ZN83_INTERNAL_e91defdf_47_flash_fwd_hdim64_256_bf16_paged_softcap_sm90_cu_60c5005d_30534cute7productE)
_ZN83_INTERNAL_e91defdf_47_flash_fwd_hdim64_256_bf16_paged_softcap_sm90_cu_60c5005d_30534cute7productE:
	.zero		1
	.type		_ZN83_INTERNAL_e91defdf_47_flash_fwd_hdim64_256_bf16_paged_softcap_sm90_cu_60c5005d_30534cuda3std3__45__cpo3endE,@object
	.size		_ZN83_INTERNAL_e91defdf_47_flash_fwd_hdim64_256_bf16_paged_softcap_sm90_cu_60c5005d_30534cuda3std3__45__cpo3endE,(_ZN83_INTERNAL_e91defdf_47_flash_fwd_hdim64_256_bf16_paged_softcap_sm90_cu_60c5005d_30534cuda3std3__419piecewise_constructE - _ZN83_INTERNAL_e91defdf_47_flash_fwd_hdim64_256_bf16_paged_softcap_sm90_cu_60c5005d_30534cuda3std3__45__cpo3endE)
_ZN83_INTERNAL_e91defdf_47_flash_fwd_hdim64_256_bf16_paged_softcap_sm90_cu_60c5005d_30534cuda3std3__45__cpo3endE:
	.zero		1
	.type		_ZN83_INTERNAL_e91defdf_47_flash_fwd_hdim64_256_bf16_paged_softcap_sm90_cu_60c5005d_30534cuda3std3__419piecewise_constructE,@object
	.size		_ZN83_INTERNAL_e91defdf_47_flash_fwd_hdim64_256_bf16_paged_softcap_sm90_cu_60c5005d_30534cuda3std3__419piecewise_constructE,(_ZN83_INTERNAL_e91defdf_47_flash_fwd_hdim64_256_bf16_paged_softcap_sm90_cu_60c5005d_30534cuda3std3__45__cpo4cendE - _ZN83_INTERNAL_e91defdf_47_flash_fwd_hdim64_256_bf16_paged_softcap_sm90_cu_60c5005d_30534cuda3std3__419piecewise_constructE)
_ZN83_INTERNAL_e91defdf_47_flash_fwd_hdim64_256_bf16_paged_softcap_sm90_cu_60c5005d_30534cuda3std3__419piecewise_constructE:
	.zero		1
	.type		_ZN83_INTERNAL_e91defdf_47_flash_fwd_hdim64_256_bf16_paged_softcap_sm90_cu_60c5005d_30534cuda3std3__45__cpo4cendE,@object
	.size		_ZN83_INTERNAL_e91defdf_47_flash_fwd_hdim64_256_bf16_paged_softcap_sm90_cu_60c5005d_30534cuda3std3__45__cpo4cendE,(_ZN83_INTERNAL_e91defdf_47_flash_fwd_hdim64_256_bf16_paged_softcap_sm90_cu_60c5005d_30534cuda3std6ranges3__45__cpo4swapE - _ZN83_INTERNAL_e91defdf_47_flash_fwd_hdim64_256_bf16_paged_softcap_sm90_cu_60c5005d_30534cuda3std3__45__cpo4cendE)
_ZN83_INTERNAL_e91defdf_47_flash_fwd_hdim64_256_bf16_paged_softcap_sm90_cu_60c5005d_30534cuda3std3__45__cpo4cendE:
	.zero		1
	.type		_ZN83_INTERNAL_e91defdf_47_flash_fwd_hdim64_256_bf16_paged_softcap_sm90_cu_60c5005d_30534cuda3std6ranges3__45__cpo4swapE,@object
	.size		_ZN83_INTERNAL_e91defdf_47_flash_fwd_hdim64_256_bf16_paged_softcap_sm90_cu_60c5005d_30534cuda3std6ranges3__45__cpo4swapE,(.L_7 - _ZN83_INTERNAL_e91defdf_47_flash_fwd_hdim64_256_bf16_paged_softcap_sm90_cu_60c5005d_30534cuda3std6ranges3__45__cpo4swapE)
_ZN83_INTERNAL_e91defdf_47_flash_fwd_hdim64_256_bf16_paged_softcap_sm90_cu_60c5005d_30534cuda3std6ranges3__45__cpo4swapE:
	.zero		1
.L_7:


//--------------------- .nv.constant0._ZN7cutlass13device_kernelIN5flash11enable_sm90INS1_16FlashAttnFwdSm90INS1_25CollectiveMainloopFwdSm90ILi2EN4cute5tupleIJNS5_1CILi1EEES8_S8_EEENS6_IJNS7_ILi128EEENS7_ILi96EEENS7_ILi64EEEEEELi256ENS_10bfloat16_tEfNS_4arch4Sm90ELb0ELb0ELb1ELb0ELb1ELb0ELb0ELb1ELb0ELb1ELb0ELb0EEENS1_21CollectiveEpilogueFwdINS6_IJSA_NS7_ILi256EEESB_EEES9_SE_SG_Li256ELb0ELb1ELb0ELb0EEENS1_29StaticPersistentTileSchedulerILb0EEEEEEEEEvNT_6ParamsE --------------------------
	.section	.nv.constant0._ZN7cutlass13device_kernelIN5flash11enable_sm90INS1_16FlashAttnFwdSm90INS1_25CollectiveMainloopFwdSm90ILi2EN4cute5tupleIJNS5_1CILi1EEES8_S8_EEENS6_IJNS7_ILi128EEENS7_ILi96EEENS7_ILi64EEEEEELi256ENS_10bfloat16_tEfNS_4arch4Sm90ELb0ELb0ELb1ELb0ELb1ELb0ELb0ELb1ELb0ELb1ELb0ELb0EEENS1_21CollectiveEpilogueFwdINS6_IJSA_NS7_ILi256EEESB_EEES9_SE_SG_Li256ELb0ELb1ELb0ELb0EEENS1_29StaticPersistentTileSchedulerILb0EEEEEEEEEvNT_6ParamsE,"a",@progbits
	.sectionflags	@""
	.align	4
.nv.constant0._ZN7cutlass13device_kernelIN5flash11enable_sm90INS1_16FlashAttnFwdSm90INS1_25CollectiveMainloopFwdSm90ILi2EN4cute5tupleIJNS5_1CILi1EEES8_S8_EEENS6_IJNS7_ILi128EEENS7_ILi96EEENS7_ILi64EEEEEELi256ENS_10bfloat16_tEfNS_4arch4Sm90ELb0ELb0ELb1ELb0ELb1ELb0ELb0ELb1ELb0ELb1ELb0ELb0EEENS1_21CollectiveEpilogueFwdINS6_IJSA_NS7_ILi256EEESB_EEES9_SE_SG_Li256ELb0ELb1ELb0ELb0EEENS1_29StaticPersistentTileSchedulerILb0EEEEEEEEEvNT_6ParamsE:
	.zero		3456


//--------------------- .nv.constant0._ZN7cutlass13device_kernelIN5flash11enable_sm90INS1_16FlashAttnFwdSm90INS1_25CollectiveMainloopFwdSm90ILi2EN4cute5tupleIJNS5_1CILi1EEES8_S8_EEENS6_IJNS7_ILi128EEENS7_ILi96EEENS7_ILi64EEEEEELi256ENS_10bfloat16_tEfNS_4arch4Sm90ELb0ELb0ELb1ELb0ELb1ELb0ELb1ELb1ELb0ELb1ELb0ELb0EEENS1_21CollectiveEpilogueFwdINS6_IJSA_NS7_ILi256EEESB_EEES9_SE_SG_Li256ELb0ELb1ELb0ELb0EEENS1_29StaticPersistentTileSchedulerILb0EEEEEEEEEvNT_6ParamsE --------------------------
	.section	.nv.constant0._ZN7cutlass13device_kernelIN5flash11enable_sm90INS1_16FlashAttnFwdSm90INS1_25CollectiveMainloopFwdSm90ILi2EN4cute5tupleIJNS5_1CILi1EEES8_S8_EEENS6_IJNS7_ILi128EEENS7_ILi96EEENS7_ILi64EEEEEELi256ENS_10bfloat16_tEfNS_4arch4Sm90ELb0ELb0ELb1ELb0ELb1ELb0ELb1ELb1ELb0ELb1ELb0ELb0EEENS1_21CollectiveEpilogueFwdINS6_IJSA_NS7_ILi256EEESB_EEES9_SE_SG_Li256ELb0ELb1ELb0ELb0EEENS1_29StaticPersistentTileSchedulerILb0EEEEEEEEEvNT_6ParamsE,"a",@progbits
	.sectionflags	@""
	.align	4
.nv.constant0._ZN7cutlass13device_kernelIN5flash11enable_sm90INS1_16FlashAttnFwdSm90INS1_25CollectiveMainloopFwdSm90ILi2EN4cute5tupleIJNS5_1CILi1EEES8_S8_EEENS6_IJNS7_ILi128EEENS7_ILi96EEENS7_ILi64EEEEEELi256ENS_10bfloat16_tEfNS_4arch4Sm90ELb0ELb0ELb1ELb0ELb1ELb0ELb1ELb1ELb0ELb1ELb0ELb0EEENS1_21CollectiveEpilogueFwdINS6_IJSA_NS7_ILi256EEESB_EEES9_SE_SG_Li256ELb0ELb1ELb0ELb0EEENS1_29StaticPersistentTileSchedulerILb0EEEEEEEEEvNT_6ParamsE:
	.zero		3712


//--------------------- .nv.constant0._ZN7cutlass13device_kernelIN5flash11enable_sm90INS1_16FlashAttnFwdSm90INS1_25CollectiveMainloopFwdSm90ILi2EN4cute5tupleIJNS5_1CILi1EEES8_S8_EEENS6_IJNS7_ILi128EEENS7_ILi96EEENS7_ILi64EEEEEELi256ENS_10bfloat16_tEfNS_4arch4Sm90ELb0ELb0ELb1ELb1ELb1ELb0ELb0ELb1ELb0ELb1ELb0ELb0EEENS1_21CollectiveEpilogueFwdINS6_IJSA_NS7_ILi256EEESB_EEES9_SE_SG_Li256ELb1ELb1ELb0ELb0EEENS1_36VarlenDynamicPersistentTileSchedulerILi128ELi96ELi256ELi128ELb0ELb1ELb1ELb0ELb1ELb1EEEEEEEEEvNT_6ParamsE --------------------------
	.section	.nv.constant0._ZN7cutlass13device_kernelIN5flash11enable_sm90INS1_16FlashAttnFwdSm90INS1_25CollectiveMainloopFwdSm90ILi2EN4cute5tupleIJNS5_1CILi1EEES8_S8_EEENS6_IJNS7_ILi128EEENS7_ILi96EEENS7_ILi64EEEEEELi256ENS_10bfloat16_tEfNS_4arch4Sm90ELb0ELb0ELb1ELb1ELb1ELb0ELb0ELb1ELb0ELb1ELb0ELb0EEENS1_21CollectiveEpilogueFwdINS6_IJSA_NS7_ILi256EEESB_EEES9_SE_SG_Li256ELb1ELb1ELb0ELb0EEENS1_36VarlenDynamicPersistentTileSchedulerILi128ELi96ELi256ELi128ELb0ELb1ELb1ELb0ELb1ELb1EEEEEEEEEvNT_6ParamsE,"a",@progbits
	.sectionflags	@""
	.align	4
.nv.constant0._ZN7cutlass13device_kernelIN5flash11enable_sm90INS1_16FlashAttnFwdSm90INS1_25CollectiveMainloopFwdSm90ILi2EN4cute5tupleIJNS5_1CILi1EEES8_S8_EEENS6_IJNS7_ILi128EEENS7_ILi96EEENS7_ILi64EEEEEELi256ENS_10bfloat16_tEfNS_4arch4Sm90ELb0ELb0ELb1ELb1ELb1ELb0ELb0ELb1ELb0ELb1ELb0ELb0EEENS1_21CollectiveEpilogueFwdINS6_IJSA_NS7_ILi256EEESB_EEES9_SE_SG_Li256ELb1ELb1ELb0ELb0EEENS1_36VarlenDynamicPersistentTileSchedulerILi128ELi96ELi256ELi128ELb0ELb1ELb1ELb0ELb1ELb1EEEEEEEEEvNT_6ParamsE:
	.zero		3584


//--------------------- .nv.constant0._ZN7cutlass13device_kernelIN5flash11enable_sm90INS1_16FlashAttnFwdSm90INS1_25CollectiveMainloopFwdSm90ILi2EN4cute5tupleIJNS5_1CILi1EEES8_S8_EEENS6_IJNS7_ILi128EEENS7_ILi96EEENS7_ILi64EEEEEELi256ENS_10bfloat16_tEfNS_4arch4Sm90ELb0ELb0ELb1ELb1ELb1ELb1ELb0ELb1ELb0ELb1ELb0ELb0EEENS1_21CollectiveEpilogueFwdINS6_IJSA_NS7_ILi256EEESB_EEES9_SE_SG_Li256ELb1ELb1ELb0ELb0EEENS1_36VarlenDynamicPersistentTileSchedulerILi128ELi96ELi256ELi128ELb0ELb1ELb1ELb0ELb1ELb1EEEEEEEEEvNT_6ParamsE --------------------------
	.section	.nv.constant0._ZN7cutlass13device_kernelIN5flash11enable_sm90INS1_16FlashAttnFwdSm90INS1_25CollectiveMainloopFwdSm90ILi2EN4cute5tupleIJNS5_1CILi1EEES8_S8_EEENS6_IJNS7_ILi128EEENS7_ILi96EEENS7_ILi64EEEEEELi256ENS_10bfloat16_tEfNS_4arch4Sm90ELb0ELb0ELb1ELb1ELb1ELb1ELb0ELb1ELb0ELb1ELb0ELb0EEENS1_21CollectiveEpilogueFwdINS6_IJSA_NS7_ILi256EEESB_EEES9_SE_SG_Li256ELb1ELb1ELb0ELb0EEENS1_36VarlenDynamicPersistentTileSchedulerILi128ELi96ELi256ELi128ELb0ELb1ELb1ELb0ELb1ELb1EEEEEEEEEvNT_6ParamsE,"a",@progbits
	.sectionflags	@""
	.align	4
.nv.constant0._ZN7cutlass13device_kernelIN5flash11enable_sm90INS1_16FlashAttnFwdSm90INS1_25CollectiveMainloopFwdSm90ILi2EN4cute5tupleIJNS5_1CILi1EEES8_S8_EEENS6_IJNS7_ILi128EEENS7_ILi96EEENS7_ILi64EEEEEELi256ENS_10bfloat16_tEfNS_4arch4Sm90ELb0ELb0ELb1ELb1ELb1ELb1ELb0ELb1ELb0ELb1ELb0ELb0EEENS1_21CollectiveEpilogueFwdINS6_IJSA_NS7_ILi256EEESB_EEES9_SE_SG_Li256ELb1ELb1ELb0ELb0EEENS1_36VarlenDynamicPersistentTileSchedulerILi128ELi96ELi256ELi128ELb0ELb1ELb1ELb0ELb1ELb1EEEEEEEEEvNT_6ParamsE:
	.zero		3584


//--------------------- .nv.constant0._ZN7cutlass13device_kernelIN5flash11enable_sm90INS1_16FlashAttnFwdSm90INS1_25CollectiveMainloopFwdSm90ILi2EN4cute5tupleIJNS5_1CILi1EEES8_S8_EEENS6_IJNS7_ILi128EEENS7_ILi96EEENS7_ILi64EEEEEELi256ENS_10bfloat16_tEfNS_4arch4Sm90ELb0ELb0ELb1ELb1ELb1ELb0ELb1ELb1ELb0ELb1ELb0ELb0EEENS1_21CollectiveEpilogueFwdINS6_IJSA_NS7_ILi256EEESB_EEES9_SE_SG_Li256ELb1ELb1ELb0ELb0EEENS1_36VarlenDynamicPersistentTileSchedulerILi128ELi96ELi256ELi128ELb0ELb1ELb1ELb0ELb1ELb1EEEEEEEEEvNT_6ParamsE --------------------------
	.section	.nv.constant0._ZN7cutlass13device_kernelIN5flash11enable_sm90INS1_16FlashAttnFwdSm90INS1_25CollectiveMainloopFwdSm90ILi2EN4cute5tupleIJNS5_1CILi1EEES8_S8_EEENS6_IJNS7_ILi128EEENS7_ILi96EEENS7_ILi64EEEEEELi256ENS_10bfloat16_tEfNS_4arch4Sm90ELb0ELb0ELb1ELb1ELb1ELb0ELb1ELb1ELb0ELb1ELb0ELb0EEENS1_21CollectiveEpilogueFwdINS6_IJSA_NS7_ILi256EEESB_EEES9_SE_SG_Li256ELb1ELb1ELb0ELb0EEENS1_36VarlenDynamicPersistentTileSchedulerILi128ELi96ELi256ELi128ELb0ELb1ELb1ELb0ELb1ELb1EEEEEEEEEvNT_6ParamsE,"a",@progbits
	.sectionflags	@""
	.align	4
.nv.constant0._ZN7cutlass13device_kernelIN5flash11enable_sm90INS1_16FlashAttnFwdSm90INS1_25CollectiveMainloopFwdSm90ILi2EN4cute5tupleIJNS5_1CILi1EEES8_S8_EEENS6_IJNS7_ILi128EEENS7_ILi96EEENS7_ILi64EEEEEELi256ENS_10bfloat16_tEfNS_4arch4Sm90ELb0ELb0ELb1ELb1ELb1ELb0ELb1ELb1ELb0ELb1ELb0ELb0EEENS1_21CollectiveEpilogueFwdINS6_IJSA_NS7_ILi256EEESB_EEES9_SE_SG_Li256ELb1ELb1ELb0ELb0EEENS1_36VarlenDynamicPersistentTileSchedulerILi128ELi96ELi256ELi128ELb0ELb1ELb1ELb0ELb1ELb1EEEEEEEEEvNT_6ParamsE:
	.zero		3840


//--------------------- .nv.constant0._ZN7cutlass13device_kernelIN5flash11enable_sm90INS1_16FlashAttnFwdSm90INS1_25CollectiveMainloopFwdSm90ILi2EN4cute5tupleIJNS5_1CILi1EEES8_S8_EEENS6_IJNS7_ILi128EEENS7_ILi96EEENS7_ILi64EEEEEELi256ENS_10bfloat16_tEfNS_4arch4Sm90ELb0ELb0ELb1ELb1ELb1ELb1ELb1ELb1ELb0ELb1ELb0ELb0EEENS1_21CollectiveEpilogueFwdINS6_IJSA_NS7_ILi256EEESB_EEES9_SE_SG_Li256ELb1ELb1ELb0ELb0EEENS1_36VarlenDynamicPersistentTileSchedulerILi128ELi96ELi256ELi128ELb0ELb1ELb1ELb0ELb1ELb1EEEEEEEEEvNT_6ParamsE --------------------------
	.section	.nv.constant0._ZN7cutlass13device_kernelIN5flash11enable_sm90INS1_16FlashAttnFwdSm90INS1_25CollectiveMainloopFwdSm90ILi2EN4cute5tupleIJNS5_1CILi1EEES8_S8_EEENS6_IJNS7_ILi128EEENS7_ILi96EEENS7_ILi64EEEEEELi256ENS_10bfloat16_tEfNS_4arch4Sm90ELb0ELb0ELb1ELb1ELb1ELb1ELb1ELb1ELb0ELb1ELb0ELb0EEENS1_21CollectiveEpilogueFwdINS6_IJSA_NS7_ILi256EEESB_EEES9_SE_SG_Li256ELb1ELb1ELb0ELb0EEENS1_36VarlenDynamicPersistentTileSchedulerILi128ELi96ELi256ELi128ELb0ELb1ELb1ELb0ELb1ELb1EEEEEEEEEvNT_6ParamsE,"a",@progbits
	.sectionflags	@""
	.align	4
.nv.constant0._ZN7cutlass13device_kernelIN5flash11enable_sm90INS1_16FlashAttnFwdSm90INS1_25CollectiveMainloopFwdSm90ILi2EN4cute5tupleIJNS5_1CILi1EEES8_S8_EEENS6_IJNS7_ILi128EEENS7_ILi96EEENS7_ILi64EEEEEELi256ENS_10bfloat16_tEfNS_4arch4Sm90ELb0ELb0ELb1ELb1ELb1ELb1ELb1ELb1ELb0ELb1ELb0ELb0EEENS1_21CollectiveEpilogueFwdINS6_IJSA_NS7_ILi256EEESB_EEES9_SE_SG_Li256ELb1ELb1ELb0ELb0EEENS1_36VarlenDynamicPersistentTileSchedulerILi128ELi96ELi256ELi128ELb0ELb1ELb1ELb0ELb1ELb1EEEEEEEEEvNT_6ParamsE:
	.zero		3840


//--------------------- .nv.constant0._ZN7cutlass13device_kernelIN5flash11enable_sm90INS1_16FlashAttnFwdSm90INS1_25CollectiveMainloopFwdSm90ILi2EN4cute5tupleIJNS5_1CILi1EEES8_S8_EEENS6_IJNS7_ILi128EEENS7_ILi96EEENS7_ILi64EEEEEELi256ENS_10bfloat16_tEfNS_4arch4Sm90ELb0ELb1ELb1ELb0ELb1ELb0ELb0ELb1ELb0ELb1ELb0ELb0EEENS1_21CollectiveEpilogueFwdINS6_IJSA_NS7_ILi256EEESB_EEES9_SE_SG_Li256ELb0ELb1ELb0ELb0EEENS1_30DynamicPersistentTileSchedulerILi256ELi128ELb0ELb1ELb1EEEEEEEEEvNT_6ParamsE --------------------------
	.section	.nv.constant0._ZN7cutlass13device_kernelIN5flash11enable_sm90INS1_16FlashAttnFwdSm90INS1_25CollectiveMainloopFwdSm90ILi2EN4cute5tupleIJNS5_1CILi1EEES8_S8_EEENS6_IJNS7_ILi128EEENS7_ILi96EEENS7_ILi64EEEEEELi256ENS_10bfloat16_tEfNS_4arch4Sm90ELb0ELb1ELb1ELb0ELb1ELb0ELb0ELb1ELb0ELb1ELb0ELb0EEENS1_21CollectiveEpilogueFwdINS6_IJSA_NS7_ILi256EEESB_EEES9_SE_SG_Li256ELb0ELb1ELb0ELb0EEENS1_30DynamicPersistentTileSchedulerILi256ELi128ELb0ELb1ELb1EEEEEEEEEvNT_6ParamsE,"a",@progbits
	.sectionflags	@""
	.align	4
.nv.constant0._ZN7cutlass13device_kernelIN5flash11enable_sm90INS1_16FlashAttnFwdSm90INS1_25CollectiveMainloopFwdSm90ILi2EN4cute5tupleIJNS5_1CILi1EEES8_S8_EEENS6_IJNS7_ILi128EEENS7_ILi96EEENS7_ILi64EEEEEELi256ENS_10bfloat16_tEfNS_4arch4Sm90ELb0ELb1ELb1ELb0ELb1ELb0ELb0ELb1ELb0ELb1ELb0ELb0EEENS1_21CollectiveEpilogueFwdINS6_IJSA_NS7_ILi256EEESB_EEES9_SE_SG_Li256ELb0ELb1ELb0ELb0EEENS1_30DynamicPersistentTileSchedulerILi256ELi128ELb0ELb1ELb1EEEEEEEEEvNT_6ParamsE:
	.zero		3584


//--------------------- .nv.constant0._ZN7cutlass13device_kernelIN5flash11enable_sm90INS1_16FlashAttnFwdSm90INS1_25CollectiveMainloopFwdSm90ILi2EN4cute5tupleIJNS5_1CILi1EEES8_S8_EEENS6_IJNS7_ILi128EEENS7_ILi96EEENS7_ILi64EEEEEELi256ENS_10bfloat16_tEfNS_4arch4Sm90ELb0ELb1ELb1ELb0ELb1ELb0ELb1ELb1ELb0ELb1ELb0ELb0EEENS1_21CollectiveEpilogueFwdINS6_IJSA_NS7_ILi256EEESB_EEES9_SE_SG_Li256ELb0ELb1ELb0ELb0EEENS1_30DynamicPersistentTileSchedulerILi256ELi128ELb0ELb1ELb1EEEEEEEEEvNT_6ParamsE --------------------------
	.section	.nv.constant0._ZN7cutlass13device_kernelIN5flash11enable_sm90INS1_16FlashAttnFwdSm90INS1_25CollectiveMainloopFwdSm90ILi2EN4cute5tupleIJNS5_1CILi1EEES8_S8_EEENS6_IJNS7_ILi128EEENS7_ILi96EEENS7_ILi64EEEEEELi256ENS_10bfloat16_tEfNS_4arch4Sm90ELb0ELb1ELb1ELb0ELb1ELb0ELb1ELb1ELb0ELb1ELb0ELb0EEENS1_21CollectiveEpilogueFwdINS6_IJSA_NS7_ILi256EEESB_EEES9_SE_SG_Li256ELb0ELb1ELb0ELb0EEENS1_30DynamicPersistentTileSchedulerILi256ELi128ELb0ELb1ELb1EEEEEEEEEvNT_6ParamsE,"a",@progbits
	.sectionflags	@""
	.align	4
.nv.constant0._ZN7cutlass13device_kernelIN5flash11enable_sm90INS1_16FlashAttnFwdSm90INS1_25CollectiveMainloopFwdSm90ILi2EN4cute5tupleIJNS5_1CILi1EEES8_S8_EEENS6_IJNS7_ILi128EEENS7_ILi96EEENS7_ILi64EEEEEELi256ENS_10bfloat16_tEfNS_4arch4Sm90ELb0ELb1ELb1ELb0ELb1ELb0ELb1ELb1ELb0ELb1ELb0ELb0EEENS1_21CollectiveEpilogueFwdINS6_IJSA_NS7_ILi256EEESB_EEES9_SE_SG_Li256ELb0ELb1ELb0ELb0EEENS1_30DynamicPersistentTileSchedulerILi256ELi128ELb0ELb1ELb1EEEEEEEEEvNT_6ParamsE:
	.zero		3840


//--------------------- .nv.constant0._ZN7cutlass13device_kernelIN5flash11enable_sm90INS1_16FlashAttnFwdSm90INS1_25CollectiveMainloopFwdSm90ILi2EN4cute5tupleIJNS5_1CILi1EEES8_S8_EEENS6_IJNS7_ILi128EEENS7_ILi96EEENS7_ILi64EEEEEELi256ENS_10bfloat16_tEfNS_4arch4Sm90ELb0ELb1ELb1ELb1ELb1ELb0ELb0ELb1ELb0ELb1ELb0ELb0EEENS1_21CollectiveEpilogueFwdINS6_IJSA_NS7_ILi256EEESB_EEES9_SE_SG_Li256ELb1ELb1ELb0ELb0EEENS1_36VarlenDynamicPersistentTileSchedulerILi128ELi96ELi256ELi128ELb0ELb1ELb1ELb1ELb0ELb1EEEEEEEEEvNT_6ParamsE --------------------------
	.section	.nv.constant0._ZN7cutlass13device_kernelIN5flash11enable_sm90INS1_16FlashAttnFwdSm90INS1_25CollectiveMainloopFwdSm90ILi2EN4cute5tupleIJNS5_1CILi1EEES8_S8_EEENS6_IJNS7_ILi128EEENS7_ILi96EEENS7_ILi64EEEEEELi256ENS_10bfloat16_tEfNS_4arch4Sm90ELb0ELb1ELb1ELb1ELb1ELb0ELb0ELb1ELb0ELb1ELb0ELb0EEENS1_21CollectiveEpilogueFwdINS6_IJSA_NS7_ILi256EEESB_EEES9_SE_SG_Li256ELb1ELb1ELb0ELb0EEENS1_36VarlenDynamicPersistentTileSchedulerILi128ELi96ELi256ELi128ELb0ELb1ELb1ELb1ELb0ELb1EEEEEEEEEvNT_6ParamsE,"a",@progbits
	.sectionflags	@""
	.align	4
.nv.constant0._ZN7cutlass13device_kernelIN5flash11enable_sm90INS1_16FlashAttnFwdSm90INS1_25CollectiveMainloopFwdSm90ILi2EN4cute5tupleIJNS5_1CILi1EEES8_S8_EEENS6_IJNS7_ILi128EEENS7_ILi96EEENS7_ILi64EEEEEELi256ENS_10bfloat16_tEfNS_4arch4Sm90ELb0ELb1ELb1ELb1ELb1ELb0ELb0ELb1ELb0ELb1ELb0ELb0EEENS1_21CollectiveEpilogueFwdINS6_IJSA_NS7_ILi256EEESB_EEES9_SE_SG_Li256ELb1ELb1ELb0ELb0EEENS1_36VarlenDynamicPersistentTileSchedulerILi128ELi96ELi256ELi128ELb0ELb1ELb1ELb1ELb0ELb1EEEEEEEEEvNT_6ParamsE:
	.zero		3584


//--------------------- .nv.constant0._ZN7cutlass13device_kernelIN5flash11enable_sm90INS1_16FlashAttnFwdSm90INS1_25CollectiveMainloopFwdSm90ILi2EN4cute5tupleIJNS5_1CILi1EEES8_S8_EEENS6_IJNS7_ILi128EEENS7_ILi96EEENS7_ILi64EEEEEELi256ENS_10bfloat16_tEfNS_4arch4Sm90ELb0ELb1ELb1ELb1ELb1ELb1ELb0ELb1ELb0ELb1ELb0ELb0EEENS1_21CollectiveEpilogueFwdINS6_IJSA_NS7_ILi256EEESB_EEES9_SE_SG_Li256ELb1ELb1ELb0ELb0EEENS1_36VarlenDynamicPersistentTileSchedulerILi128ELi96ELi256ELi128ELb0ELb1ELb1ELb1ELb0ELb1EEEEEEEEEvNT_6ParamsE --------------------------
	.section	.nv.constant0._ZN7cutlass13device_kernelIN5flash11enable_sm90INS1_16FlashAttnFwdSm90INS1_25CollectiveMainloopFwdSm90ILi2EN4cute5tupleIJNS5_1CILi1EEES8_S8_EEENS6_IJNS7_ILi128EEENS7_ILi96EEENS7_ILi64EEEEEELi256ENS_10bfloat16_tEfNS_4arch4Sm90ELb0ELb1ELb1ELb1ELb1ELb1ELb0ELb1ELb0ELb1ELb0ELb0EEENS1_21CollectiveEpilogueFwdINS6_IJSA_NS7_ILi256EEESB_EEES9_SE_SG_Li256ELb1ELb1ELb0ELb0EEENS1_36VarlenDynamicPersistentTileSchedulerILi128ELi96ELi256ELi128ELb0ELb1ELb1ELb1ELb0ELb1EEEEEEEEEvNT_6ParamsE,"a",@progbits
	.sectionflags	@""
	.align	4
.nv.constant0._ZN7cutlass13device_kernelIN5flash11enable_sm90INS1_16FlashAttnFwdSm90INS1_25CollectiveMainloopFwdSm90ILi2EN4cute5tupleIJNS5_1CILi1EEES8_S8_EEENS6_IJNS7_ILi128EEENS7_ILi96EEENS7_ILi64EEEEEELi256ENS_10bfloat16_tEfNS_4arch4Sm90ELb0ELb1ELb1ELb1ELb1ELb1ELb0ELb1ELb0ELb1ELb0ELb0EEENS1_21CollectiveEpilogueFwdINS6_IJSA_NS7_ILi256EEESB_EEES9_SE_SG_Li256ELb1ELb1ELb0ELb0EEENS1_36VarlenDynamicPersistentTileSchedulerILi128ELi96ELi256ELi128ELb0ELb1ELb1ELb1ELb0ELb1EEEEEEEEEvNT_6ParamsE:
	.zero		3584


//--------------------- .nv.constant0._ZN7cutlass13device_kernelIN5flash11enable_sm90INS1_16FlashAttnFwdSm90INS1_25CollectiveMainloopFwdSm90ILi2EN4cute5tupleIJNS5_1CILi1EEES8_S8_EEENS6_IJNS7_ILi128EEENS7_ILi96EEENS7_ILi64EEEEEELi256ENS_10bfloat16_tEfNS_4arch4Sm90ELb0ELb1ELb1ELb1ELb1ELb0ELb1ELb1ELb0ELb1ELb0ELb0EEENS1_21CollectiveEpilogueFwdINS6_IJSA_NS7_ILi256EEESB_EEES9_SE_SG_Li256ELb1ELb1ELb0ELb0EEENS1_36VarlenDynamicPersistentTileSchedulerILi128ELi96ELi256ELi128ELb0ELb1ELb1ELb1ELb0ELb1EEEEEEEEEvNT_6ParamsE --------------------------
	.section	.nv.constant0._ZN7cutlass13device_kernelIN5flash11enable_sm90INS1_16FlashAttnFwdSm90INS1_25CollectiveMainloopFwdSm90ILi2EN4cute5tupleIJNS5_1CILi1EEES8_S8_EEENS6_IJNS7_ILi128EEENS7_ILi96EEENS7_ILi64EEEEEELi256ENS_10bfloat16_tEfNS_4arch4Sm90ELb0ELb1ELb1ELb1ELb1ELb0ELb1ELb1ELb0ELb1ELb0ELb0EEENS1_21CollectiveEpilogueFwdINS6_IJSA_NS7_ILi256EEESB_EEES9_SE_SG_Li256ELb1ELb1ELb0ELb0EEENS1_36VarlenDynamicPersistentTileSchedulerILi128ELi96ELi256ELi128ELb0ELb1ELb1ELb1ELb0ELb1EEEEEEEEEvNT_6ParamsE,"a",@progbits
	.sectionflags	@""
	.align	4
.nv.constant0._ZN7cutlass13device_kernelIN5flash11enable_sm90INS1_16FlashAttnFwdSm90INS1_25CollectiveMainloopFwdSm90ILi2EN4cute5tupleIJNS5_1CILi1EEES8_S8_EEENS6_IJNS7_ILi128EEENS7_ILi96EEENS7_ILi64EEEEEELi256ENS_10bfloat16_tEfNS_4arch4Sm90ELb0ELb1ELb1ELb1ELb1ELb0ELb1ELb1ELb0ELb1ELb0ELb0EEENS1_21CollectiveEpilogueFwdINS6_IJSA_NS7_ILi256EEESB_EEES9_SE_SG_Li256ELb1ELb1ELb0ELb0EEENS1_36VarlenDynamicPersistentTileSchedulerILi128ELi96ELi256ELi128ELb0ELb1ELb1ELb1ELb0ELb1EEEEEEEEEvNT_6ParamsE:
	.zero		3840


//--------------------- .nv.constant0._ZN7cutlass13device_kernelIN5flash11enable_sm90INS1_16FlashAttnFwdSm90INS1_25CollectiveMainloopFwdSm90ILi2EN4cute5tupleIJNS5_1CILi1EEES8_S8_EEENS6_IJNS7_ILi128EEENS7_ILi96EEENS7_ILi64EEEEEELi256ENS_10bfloat16_tEfNS_4arch4Sm90ELb0ELb1ELb1ELb1ELb1ELb1ELb1ELb1ELb0ELb1ELb0ELb0EEENS1_21CollectiveEpilogueFwdINS6_IJSA_NS7_ILi256EEESB_EEES9_SE_SG_Li256ELb1ELb1ELb0ELb0EEENS1_36VarlenDynamicPersistentTileSchedulerILi128ELi96ELi256ELi128ELb0ELb1ELb1ELb1ELb0ELb1EEEEEEEEEvNT_6ParamsE --------------------------
	.section	.nv.constant0._ZN7cutlass13device_kernelIN5flash11enable_sm90INS1_16FlashAttnFwdSm90INS1_25CollectiveMainloopFwdSm90ILi2EN4cute5tupleIJNS5_1CILi1EEES8_S8_EEENS6_IJNS7_ILi128EEENS7_ILi96EEENS7_ILi64EEEEEELi256ENS_10bfloat16_tEfNS_4arch4Sm90ELb0ELb1ELb1ELb1ELb1ELb1ELb1ELb1ELb0ELb1ELb0ELb0EEENS1_21CollectiveEpilogueFwdINS6_IJSA_NS7_ILi256EEESB_EEES9_SE_SG_Li256ELb1ELb1ELb0ELb0EEENS1_36VarlenDynamicPersistentTileSchedulerILi128ELi96ELi256ELi128ELb0ELb1ELb1ELb1ELb0ELb1EEEEEEEEEvNT_6ParamsE,"a",@progbits
	.sectionflags	@""
	.align	4
.nv.constant0._ZN7cutlass13device_kernelIN5flash11enable_sm90INS1_16FlashAttnFwdSm90INS1_25CollectiveMainloopFwdSm90ILi2EN4cute5tupleIJNS5_1CILi1EEES8_S8_EEENS6_IJNS7_ILi128EEENS7_ILi96EEENS7_ILi64EEEEEELi256ENS_10bfloat16_tEfNS_4arch4Sm90ELb0ELb1ELb1ELb1ELb1ELb1ELb1ELb1ELb0ELb1ELb0ELb0EEENS1_21CollectiveEpilogueFwdINS6_IJSA_NS7_ILi256EEESB_EEES9_SE_SG_Li256ELb1ELb1ELb0ELb0EEENS1_36VarlenDynamicPersistentTileSchedulerILi128ELi96ELi256ELi128ELb0ELb1ELb1ELb1ELb0ELb1EEEEEEEEEvNT_6ParamsE:
	.zero		3840


//--------------------- .nv.constant0._ZN7cutlass13device_kernelIN5flash11enable_sm90INS1_16FlashAttnFwdSm90INS1_25CollectiveMainloopFwdSm90ILi2EN4cute5tupleIJNS5_1CILi1EEES8_S8_EEENS6_IJNS7_ILi128EEENS7_ILi96EEENS7_ILi64EEEEEELi256ENS_10bfloat16_tEfNS_4arch4Sm90ELb1ELb0ELb1ELb0ELb1ELb0ELb0ELb1ELb0ELb1ELb0ELb0EEENS1_21CollectiveEpilogueFwdINS6_IJSA_NS7_ILi256EEESB_EEES9_SE_SG_Li256ELb0ELb1ELb0ELb0EEENS1_30DynamicPersistentTileSchedulerILi256ELi128ELb0ELb1ELb1EEEEEEEEEvNT_6ParamsE --------------------------
	.section	.nv.constant0._ZN7cutlass13device_kernelIN5flash11enable_sm90INS1_16FlashAttnFwdSm90INS1_25CollectiveMainloopFwdSm90ILi2EN4cute5tupleIJNS5_1CILi1EEES8_S8_EEENS6_IJNS7_ILi128EEENS7_ILi96EEENS7_ILi64EEEEEELi256ENS_10bfloat16_tEfNS_4arch4Sm90ELb1ELb0ELb1ELb0ELb1ELb0ELb0ELb1ELb0ELb1ELb0ELb0EEENS1_21CollectiveEpilogueFwdINS6_IJSA_NS7_ILi256EEESB_EEES9_SE_SG_Li256ELb0ELb1ELb0ELb0EEENS1_30DynamicPersistentTileSchedulerILi256ELi128ELb0ELb1ELb1EEEEEEEEEvNT_6ParamsE,"a",@progbits
	.sectionflags	@""
	.align	4
.nv.constant0._ZN7cutlass13device_kernelIN5flash11enable_sm90INS1_16FlashAttnFwdSm90INS1_25CollectiveMainloopFwdSm90ILi2EN4cute5tupleIJNS5_1CILi1EEES8_S8_EEENS6_IJNS7_ILi128EEENS7_ILi96EEENS7_ILi64EEEEEELi256ENS_10bfloat16_tEfNS_4arch4Sm90ELb1ELb0ELb1ELb0ELb1ELb0ELb0ELb1ELb0ELb1ELb0ELb0EEENS1_21CollectiveEpilogueFwdINS6_IJSA_NS7_ILi256EEESB_EEES9_SE_SG_Li256ELb0ELb1ELb0ELb0EEENS1_30DynamicPersistentTileSchedulerILi256ELi128ELb0ELb1ELb1EEEEEEEEEvNT_6ParamsE:
	.zero		3584


//--------------------- .nv.constant0._ZN7cutlass13device_kernelIN5flash11enable_sm90INS1_16FlashAttnFwdSm90INS1_25CollectiveMainloopFwdSm90ILi2EN4cute5tupleIJNS5_1CILi1EEES8_S8_EEENS6_IJNS7_ILi128EEENS7_ILi96EEENS7_ILi64EEEEEELi256ENS_10bfloat16_tEfNS_4arch4Sm90ELb1ELb0ELb1ELb0ELb1ELb0ELb1ELb1ELb0ELb1ELb0ELb0EEENS1_21CollectiveEpilogueFwdINS6_IJSA_NS7_ILi256EEESB_EEES9_SE_SG_Li256ELb0ELb1ELb0ELb0EEENS1_30DynamicPersistentTileSchedulerILi256ELi128ELb0ELb1ELb1EEEEEEEEEvNT_6ParamsE --------------------------
	.section	.nv.constant0._ZN7cutlass13device_kernelIN5flash11enable_sm90INS1_16FlashAttnFwdSm90INS1_25CollectiveMainloopFwdSm90ILi2EN4cute5tupleIJNS5_1CILi1EEES8_S8_EEENS6_IJNS7_ILi128EEENS7_ILi96EEENS7_ILi64EEEEEELi256ENS_10bfloat16_tEfNS_4arch4Sm90ELb1ELb0ELb1ELb0ELb1ELb0ELb1ELb1ELb0ELb1ELb0ELb0EEENS1_21CollectiveEpilogueFwdINS6_IJSA_NS7_ILi256EEESB_EEES9_SE_SG_Li256ELb0ELb1ELb0ELb0EEENS1_30DynamicPersistentTileSchedulerILi256ELi128ELb0ELb1ELb1EEEEEEEEEvNT_6ParamsE,"a",@progbits
	.sectionflags	@""
	.align	4
.nv.constant0._ZN7cutlass13device_kernelIN5flash11enable_sm90INS1_16FlashAttnFwdSm90INS1_25CollectiveMainloopFwdSm90ILi2EN4cute5tupleIJNS5_1CILi1EEES8_S8_EEENS6_IJNS7_ILi128EEENS7_ILi96EEENS7_ILi64EEEEEELi256ENS_10bfloat16_tEfNS_4arch4Sm90ELb1ELb0ELb1ELb0ELb1ELb0ELb1ELb1ELb0ELb1ELb0ELb0EEENS1_21CollectiveEpilogueFwdINS6_IJSA_NS7_ILi256EEESB_EEES9_SE_SG_Li256ELb0ELb1ELb0ELb0EEENS1_30DynamicPersistentTileSchedulerILi256ELi128ELb0ELb1ELb1EEEEEEEEEvNT_6ParamsE:
	.zero		3840


//--------------------- .nv.constant0._ZN7cutlass13device_kernelIN5flash11enable_sm90INS1_16FlashAttnFwdSm90INS1_25CollectiveMainloopFwdSm90ILi2EN4cute5tupleIJNS5_1CILi1EEES8_S8_EEENS6_IJNS7_ILi128EEENS7_ILi96EEENS7_ILi64EEEEEELi256ENS_10bfloat16_tEfNS_4arch4Sm90ELb1ELb0ELb1ELb1ELb1ELb0ELb0ELb1ELb0ELb1ELb0ELb0EEENS1_21CollectiveEpilogueFwdINS6_IJSA_NS7_ILi256EEESB_EEES9_SE_SG_Li256ELb1ELb1ELb0ELb0EEENS1_36VarlenDynamicPersistentTileSchedulerILi128ELi96ELi256ELi128ELb0ELb1ELb1ELb1ELb1ELb1EEEEEEEEEvNT_6ParamsE --------------------------
	.section	.nv.constant0._ZN7cutlass13device_kernelIN5flash11enable_sm90INS1_16FlashAttnFwdSm90INS1_25CollectiveMainloopFwdSm90ILi2EN4cute5tupleIJNS5_1CILi1EEES8_S8_EEENS6_IJNS7_ILi128EEENS7_ILi96EEENS7_ILi64EEEEEELi256ENS_10bfloat16_tEfNS_4arch4Sm90ELb1ELb0ELb1ELb1ELb1ELb0ELb0ELb1ELb0ELb1ELb0ELb0EEENS1_21CollectiveEpilogueFwdINS6_IJSA_NS7_ILi256EEESB_EEES9_SE_SG_Li256ELb1ELb1ELb0ELb0EEENS1_36VarlenDynamicPersistentTileSchedulerILi128ELi96ELi256ELi128ELb0ELb1ELb1ELb1ELb1ELb1EEEEEEEEEvNT_6ParamsE,"a",@progbits
	.sectionflags	@""
	.align	4
.nv.constant0._ZN7cutlass13device_kernelIN5flash11enable_sm90INS1_16FlashAttnFwdSm90INS1_25CollectiveMainloopFwdSm90ILi2EN4cute5tupleIJNS5_1CILi1EEES8_S8_EEENS6_IJNS7_ILi128EEENS7_ILi96EEENS7_ILi64EEEEEELi256ENS_10bfloat16_tEfNS_4arch4Sm90ELb1ELb0ELb1ELb1ELb1ELb0ELb0ELb1ELb0ELb1ELb0ELb0EEENS1_21CollectiveEpilogueFwdINS6_IJSA_NS7_ILi256EEESB_EEES9_SE_SG_Li256ELb1ELb1ELb0ELb0EEENS1_36VarlenDynamicPersistentTileSchedulerILi128ELi96ELi256ELi128ELb0ELb1ELb1ELb1ELb1ELb1EEEEEEEEEvNT_6ParamsE:
	.zero		3584


//--------------------- .nv.constant0._ZN7cutlass13device_kernelIN5flash11enable_sm90INS1_16FlashAttnFwdSm90INS1_25CollectiveMainloopFwdSm90ILi2EN4cute5tupleIJNS5_1CILi1EEES8_S8_EEENS6_IJNS7_ILi128EEENS7_ILi96EEENS7_ILi64EEEEEELi256ENS_10bfloat16_tEfNS_4arch4Sm90ELb1ELb0ELb1ELb1ELb1ELb1ELb0ELb1ELb0ELb1ELb0ELb0EEENS1_21CollectiveEpilogueFwdINS6_IJSA_NS7_ILi256EEESB_EEES9_SE_SG_Li256ELb1ELb1ELb0ELb0EEENS1_36VarlenDynamicPersistentTileSchedulerILi128ELi96ELi256ELi128ELb0ELb1ELb1ELb1ELb1ELb1EEEEEEEEEvNT_6ParamsE --------------------------
	.section	.nv.constant0._ZN7cutlass13device_kernelIN5flash11enable_sm90INS1_16FlashAttnFwdSm90INS1_25CollectiveMainloopFwdSm90ILi2EN4cute5tupleIJNS5_1CILi1EEES8_S8_EEENS6_IJNS7_ILi128EEENS7_ILi96EEENS7_ILi64EEEEEELi256ENS_10bfloat16_tEfNS_4arch4Sm90ELb1ELb0ELb1ELb1ELb1ELb1ELb0ELb1ELb0ELb1ELb0ELb0EEENS1_21CollectiveEpilogueFwdINS6_IJSA_NS7_ILi256EEESB_EEES9_SE_SG_Li256ELb1ELb1ELb0ELb0EEENS1_36VarlenDynamicPersistentTileSchedulerILi128ELi96ELi256ELi128ELb0ELb1ELb1ELb1ELb1ELb1EEEEEEEEEvNT_6ParamsE,"a",@progbits
	.sectionflags	@""
	.align	4
.nv.constant0._ZN7cutlass13device_kernelIN5flash11enable_sm90INS1_16FlashAttnFwdSm90INS1_25CollectiveMainloopFwdSm90ILi2EN4cute5tupleIJNS5_1CILi1EEES8_S8_EEENS6_IJNS7_ILi128EEENS7_ILi96EEENS7_ILi64EEEEEELi256ENS_10bfloat16_tEfNS_4arch4Sm90ELb1ELb0ELb1ELb1ELb1ELb1ELb0ELb1ELb0ELb1ELb0ELb0EEENS1_21CollectiveEpilogueFwdINS6_IJSA_NS7_ILi256EEESB_EEES9_SE_SG_Li256ELb1ELb1ELb0ELb0EEENS1_36VarlenDynamicPersistentTileSchedulerILi128ELi96ELi256ELi128ELb0ELb1ELb1ELb1ELb1ELb1EEEEEEEEEvNT_6ParamsE:
	.zero		3584


//--------------------- .nv.constant0._ZN7cutlass13device_kernelIN5flash11enable_sm90INS1_16FlashAttnFwdSm90INS1_25CollectiveMainloopFwdSm90ILi2EN4cute5tupleIJNS5_1CILi1EEES8_S8_EEENS6_IJNS7_ILi128EEENS7_ILi96EEENS7_ILi64EEEEEELi256ENS_10bfloat16_tEfNS_4arch4Sm90ELb1ELb0ELb1ELb1ELb1ELb0ELb1ELb1ELb0ELb1ELb0ELb0EEENS1_21CollectiveEpilogueFwdINS6_IJSA_NS7_ILi256EEESB_EEES9_SE_SG_Li256ELb1ELb1ELb0ELb0EEENS1_36VarlenDynamicPersistentTileSchedulerILi128ELi96ELi256ELi128ELb0ELb1ELb1ELb1ELb1ELb1EEEEEEEEEvNT_6ParamsE --------------------------
	.section	.nv.constant0._ZN7cutlass13device_kernelIN5flash11enable_sm90INS1_16FlashAttnFwdSm90INS1_25CollectiveMainloopFwdSm90ILi2EN4cute5tupleIJNS5_1CILi1EEES8_S8_EEENS6_IJNS7_ILi128EEENS7_ILi96EEENS7_ILi64EEEEEELi256ENS_10bfloat16_tEfNS_4arch4Sm90ELb1ELb0ELb1ELb1ELb1ELb0ELb1ELb1ELb0ELb1ELb0ELb0EEENS1_21CollectiveEpilogueFwdINS6_IJSA_NS7_ILi256EEESB_EEES9_SE_SG_Li256ELb1ELb1ELb0ELb0EEENS1_36VarlenDynamicPersistentTileSchedulerILi128ELi96ELi256ELi128ELb0ELb1ELb1ELb1ELb1ELb1EEEEEEEEEvNT_6ParamsE,"a",@progbits
	.sectionflags	@""
	.align	4
.nv.constant0._ZN7cutlass13device_kernelIN5flash11enable_sm90INS1_16FlashAttnFwdSm90INS1_25CollectiveMainloopFwdSm90ILi2EN4cute5tupleIJNS5_1CILi1EEES8_S8_EEENS6_IJNS7_ILi128EEENS7_ILi96EEENS7_ILi64EEEEEELi256ENS_10bfloat16_tEfNS_4arch4Sm90ELb1ELb0ELb1ELb1ELb1ELb0ELb1ELb1ELb0ELb1ELb0ELb0EEENS1_21CollectiveEpilogueFwdINS6_IJSA_NS7_ILi256EEESB_EEES9_SE_SG_Li256ELb1ELb1ELb0ELb0EEENS1_36VarlenDynamicPersistentTileSchedulerILi128ELi96ELi256ELi128ELb0ELb1ELb1ELb1ELb1ELb1EEEEEEEEEvNT_6ParamsE:
	.zero		3840


//--------------------- .nv.constant0._ZN7cutlass13device_kernelIN5flash11enable_sm90INS1_16FlashAttnFwdSm90INS1_25CollectiveMainloopFwdSm90ILi2EN4cute5tupleIJNS5_1CILi1EEES8_S8_EEENS6_IJNS7_ILi128EEENS7_ILi96EEENS7_ILi64EEEEEELi256ENS_10bfloat16_tEfNS_4arch4Sm90ELb1ELb0ELb1ELb1ELb1ELb1ELb1ELb1ELb0ELb1ELb0ELb0EEENS1_21CollectiveEpilogueFwdINS6_IJSA_NS7_ILi256EEESB_EEES9_SE_SG_Li256ELb1ELb1ELb0ELb0EEENS1_36VarlenDynamicPersistentTileSchedulerILi128ELi96ELi256ELi128ELb0ELb1ELb1ELb1ELb1ELb1EEEEEEEEEvNT_6ParamsE --------------------------
	.section	.nv.constant0._ZN7cutlass13device_kernelIN5flash11enable_sm90INS1_16FlashAttnFwdSm90INS1_25CollectiveMainloopFwdSm90ILi2EN4cute5tupleIJNS5_1CILi1EEES8_S8_EEENS6_IJNS7_ILi128EEENS7_ILi96EEENS7_ILi64EEEEEELi256ENS_10bfloat16_tEfNS_4arch4Sm90ELb1ELb0ELb1ELb1ELb1ELb1ELb1ELb1ELb0ELb1ELb0ELb0EEENS1_21CollectiveEpilogueFwdINS6_IJSA_NS7_ILi256EEESB_EEES9_SE_SG_Li256ELb1ELb1ELb0ELb0EEENS1_36VarlenDynamicPersistentTileSchedulerILi128ELi96ELi256ELi128ELb0ELb1ELb1ELb1ELb1ELb1EEEEEEEEEvNT_6ParamsE,"a",@progbits
	.sectionflags	@""
	.align	4
.nv.constant0._ZN7cutlass13device_kernelIN5flash11enable_sm90INS1_16FlashAttnFwdSm90INS1_25CollectiveMainloopFwdSm90ILi2EN4cute5tupleIJNS5_1CILi1EEES8_S8_EEENS6_IJNS7_ILi128EEENS7_ILi96EEENS7_ILi64EEEEEELi256ENS_10bfloat16_tEfNS_4arch4Sm90ELb1ELb0ELb1ELb1ELb1ELb1ELb1ELb1ELb0ELb1ELb0ELb0EEENS1_21CollectiveEpilogueFwdINS6_IJSA_NS7_ILi256EEESB_EEES9_SE_SG_Li256ELb1ELb1ELb0ELb0EEENS1_36VarlenDynamicPersistentTileSchedulerILi128ELi96ELi256ELi128ELb0ELb1ELb1ELb1ELb1ELb1EEEEEEEEEvNT_6ParamsE:
	.zero		3840


//--------------------- SYMBOLS --------------------------

	.type		.nv.reservedSmem.offset0,@object
	.size		.nv.reservedSmem.offset0,0x4
